//
// Generated by NVIDIA NVVM Compiler
//
// Compiler Build ID: CL-36424714
// Cuda compilation tools, release 13.0, V13.0.88
// Based on NVVM 20.0.0
//

.version 9.0
.target sm_100
.address_size 64

	// .globl	_Z6kerneliiPi

.visible .entry _Z6kerneliiPi(
	.param .u32 _Z6kerneliiPi_param_0,
	.param .u32 _Z6kerneliiPi_param_1,
	.param .u64 .ptr .align 1 _Z6kerneliiPi_param_2
)
{
	.reg .b32 	%r<5>;
	.reg .b64 	%rd<3>;

	ld.param.u32 	%r1, [_Z6kerneliiPi_param_0];
	ld.param.u32 	%r2, [_Z6kerneliiPi_param_1];
	ld.param.u64 	%rd1, [_Z6kerneliiPi_param_2];
	cvta.to.global.u64 	%rd2, %rd1;
	add.s32 	%r3, %r2, %r1;
	mul.lo.s32 	%r4, %r3, %r3;
	st.global.u32 	[%rd2], %r4;
	ret;

}
	// .globl	_Z6VecAddPKdS0_Pdi
.visible .entry _Z6VecAddPKdS0_Pdi(
	.param .u64 .ptr .align 1 _Z6VecAddPKdS0_Pdi_param_0,
	.param .u64 .ptr .align 1 _Z6VecAddPKdS0_Pdi_param_1,
	.param .u64 .ptr .align 1 _Z6VecAddPKdS0_Pdi_param_2,
	.param .u32 _Z6VecAddPKdS0_Pdi_param_3
)
{
	.reg .pred 	%p<2>;
	.reg .b32 	%r<6>;
	.reg .b64 	%rd<10>;
	.reg .b64 	%fd<5>;

	ld.param.u64 	%rd1, [_Z6VecAddPKdS0_Pdi_param_0];
	ld.param.u64 	%rd2, [_Z6VecAddPKdS0_Pdi_param_1];
	ld.param.u64 	%rd3, [_Z6VecAddPKdS0_Pdi_param_2];
	ld.param.u32 	%r2, [_Z6VecAddPKdS0_Pdi_param_3];
	mov.u32 	%r3, %ntid.x;
	mov.u32 	%r4, %ctaid.x;
	mov.u32 	%r5, %tid.x;
	mad.lo.s32 	%r1, %r3, %r4, %r5;
	setp.ge.s32 	%p1, %r1, %r2;
	@%p1 bra 	$L__BB1_2;
	cvta.to.global.u64 	%rd4, %rd1;
	cvta.to.global.u64 	%rd5, %rd2;
	cvta.to.global.u64 	%rd6, %rd3;
	mul.wide.s32 	%rd7, %r1, 8;
	add.s64 	%rd8, %rd4, %rd7;
	ld.global.f64 	%fd1, [%rd8];
	add.s64 	%rd9, %rd5, %rd7;
	ld.global.f64 	%fd2, [%rd9];
	ld.global.f64 	%fd3, [%rd6];
	fma.rn.f64 	%fd4, %fd1, %fd2, %fd3;
	st.global.f64 	[%rd6], %fd4;
$L__BB1_2:
	ret;

}
	// .globl	_Z9SumMatrixPdS_iii
.visible .entry _Z9SumMatrixPdS_iii(
	.param .u64 .ptr .align 1 _Z9SumMatrixPdS_iii_param_0,
	.param .u64 .ptr .align 1 _Z9SumMatrixPdS_iii_param_1,
	.param .u32 _Z9SumMatrixPdS_iii_param_2,
	.param .u32 _Z9SumMatrixPdS_iii_param_3,
	.param .u32 _Z9SumMatrixPdS_iii_param_4
)
{
	.reg .pred 	%p<13>;
	.reg .b32 	%r<47>;
	.reg .b64 	%rd<61>;
	.reg .b64 	%fd<94>;

	ld.param.u64 	%rd15, [_Z9SumMatrixPdS_iii_param_0];
	ld.param.u64 	%rd16, [_Z9SumMatrixPdS_iii_param_1];
	ld.param.u32 	%r18, [_Z9SumMatrixPdS_iii_param_2];
	ld.param.u32 	%r19, [_Z9SumMatrixPdS_iii_param_3];
	ld.param.u32 	%r20, [_Z9SumMatrixPdS_iii_param_4];
	cvta.to.global.u64 	%rd1, %rd15;
	cvta.to.global.u64 	%rd2, %rd16;
	min.s32 	%r21, %r18, %r19;
	min.s32 	%r22, %r21, %r20;
	setp.lt.s32 	%p1, %r22, 1;
	@%p1 bra 	$L__BB2_18;
	and.b32  	%r1, %r20, 15;
	and.b32  	%r2, %r20, 7;
	and.b32  	%r3, %r20, 2147483632;
	and.b32  	%r4, %r20, 3;
	neg.s32 	%r5, %r3;
	mov.b32 	%r41, 0;
$L__BB2_2:
	mul.lo.s32 	%r25, %r20, %r19;
	mul.lo.s32 	%r26, %r25, %r41;
	cvt.u64.u32 	%rd3, %r26;
	mov.b32 	%r42, 0;
$L__BB2_3:
	setp.lt.u32 	%p2, %r20, 16;
	mul.lo.s32 	%r8, %r42, %r20;
	mov.b32 	%r45, 0;
	@%p2 bra 	$L__BB2_6;
	mad.lo.s32 	%r28, %r19, %r41, %r42;
	mul.lo.s32 	%r29, %r20, %r28;
	mul.wide.u32 	%rd17, %r29, 8;
	add.s64 	%rd60, %rd2, %rd17;
	cvt.u64.u32 	%rd18, %r8;
	mul.wide.u32 	%rd19, %r8, 8;
	add.s64 	%rd20, %rd1, %rd19;
	add.s64 	%rd59, %rd20, 64;
	add.s64 	%rd21, %rd3, %rd18;
	shl.b64 	%rd22, %rd21, 3;
	add.s64 	%rd23, %rd2, %rd22;
	add.s64 	%rd58, %rd23, 64;
	mov.u32 	%r43, %r5;
$L__BB2_5:
	.pragma "nounroll";
	ld.global.f64 	%fd1, [%rd60];
	ld.global.f64 	%fd2, [%rd59+-64];
	add.f64 	%fd3, %fd1, %fd2;
	st.global.f64 	[%rd59+-64], %fd3;
	ld.global.f64 	%fd4, [%rd58+-56];
	ld.global.f64 	%fd5, [%rd59+-56];
	add.f64 	%fd6, %fd4, %fd5;
	st.global.f64 	[%rd59+-56], %fd6;
	ld.global.f64 	%fd7, [%rd58+-48];
	ld.global.f64 	%fd8, [%rd59+-48];
	add.f64 	%fd9, %fd7, %fd8;
	st.global.f64 	[%rd59+-48], %fd9;
	ld.global.f64 	%fd10, [%rd58+-40];
	ld.global.f64 	%fd11, [%rd59+-40];
	add.f64 	%fd12, %fd10, %fd11;
	st.global.f64 	[%rd59+-40], %fd12;
	ld.global.f64 	%fd13, [%rd58+-32];
	ld.global.f64 	%fd14, [%rd59+-32];
	add.f64 	%fd15, %fd13, %fd14;
	st.global.f64 	[%rd59+-32], %fd15;
	ld.global.f64 	%fd16, [%rd58+-24];
	ld.global.f64 	%fd17, [%rd59+-24];
	add.f64 	%fd18, %fd16, %fd17;
	st.global.f64 	[%rd59+-24], %fd18;
	ld.global.f64 	%fd19, [%rd58+-16];
	ld.global.f64 	%fd20, [%rd59+-16];
	add.f64 	%fd21, %fd19, %fd20;
	st.global.f64 	[%rd59+-16], %fd21;
	ld.global.f64 	%fd22, [%rd58+-8];
	ld.global.f64 	%fd23, [%rd59+-8];
	add.f64 	%fd24, %fd22, %fd23;
	st.global.f64 	[%rd59+-8], %fd24;
	ld.global.f64 	%fd25, [%rd58];
	ld.global.f64 	%fd26, [%rd59];
	add.f64 	%fd27, %fd25, %fd26;
	st.global.f64 	[%rd59], %fd27;
	ld.global.f64 	%fd28, [%rd58+8];
	ld.global.f64 	%fd29, [%rd59+8];
	add.f64 	%fd30, %fd28, %fd29;
	st.global.f64 	[%rd59+8], %fd30;
	ld.global.f64 	%fd31, [%rd58+16];
	ld.global.f64 	%fd32, [%rd59+16];
	add.f64 	%fd33, %fd31, %fd32;
	st.global.f64 	[%rd59+16], %fd33;
	ld.global.f64 	%fd34, [%rd58+24];
	ld.global.f64 	%fd35, [%rd59+24];
	add.f64 	%fd36, %fd34, %fd35;
	st.global.f64 	[%rd59+24], %fd36;
	ld.global.f64 	%fd37, [%rd58+32];
	ld.global.f64 	%fd38, [%rd59+32];
	add.f64 	%fd39, %fd37, %fd38;
	st.global.f64 	[%rd59+32], %fd39;
	ld.global.f64 	%fd40, [%rd58+40];
	ld.global.f64 	%fd41, [%rd59+40];
	add.f64 	%fd42, %fd40, %fd41;
	st.global.f64 	[%rd59+40], %fd42;
	ld.global.f64 	%fd43, [%rd58+48];
	ld.global.f64 	%fd44, [%rd59+48];
	add.f64 	%fd45, %fd43, %fd44;
	st.global.f64 	[%rd59+48], %fd45;
	ld.global.f64 	%fd46, [%rd58+56];
	ld.global.f64 	%fd47, [%rd59+56];
	add.f64 	%fd48, %fd46, %fd47;
	st.global.f64 	[%rd59+56], %fd48;
	add.s32 	%r43, %r43, 16;
	add.s64 	%rd60, %rd60, 128;
	add.s64 	%rd59, %rd59, 128;
	add.s64 	%rd58, %rd58, 128;
	setp.eq.s32 	%p3, %r43, 0;
	mov.u32 	%r45, %r3;
	@%p3 bra 	$L__BB2_6;
	bra.uni 	$L__BB2_5;
$L__BB2_6:
	setp.eq.s32 	%p4, %r1, 0;
	@%p4 bra 	$L__BB2_16;
	add.s32 	%r30, %r1, -1;
	setp.lt.u32 	%p5, %r30, 7;
	@%p5 bra 	$L__BB2_9;
	cvt.u32.u64 	%r31, %rd3;
	add.s32 	%r32, %r45, %r8;
	add.s32 	%r33, %r32, %r31;
	mul.wide.u32 	%rd24, %r33, 8;
	add.s64 	%rd25, %rd2, %rd24;
	ld.global.f64 	%fd49, [%rd25];
	mul.wide.u32 	%rd26, %r32, 8;
	add.s64 	%rd27, %rd1, %rd26;
	ld.global.f64 	%fd50, [%rd27];
	add.f64 	%fd51, %fd49, %fd50;
	st.global.f64 	[%rd27], %fd51;
	cvt.u64.u32 	%rd28, %r8;
	cvt.u64.u32 	%rd29, %r45;
	add.s64 	%rd30, %rd29, %rd28;
	add.s64 	%rd31, %rd30, %rd3;
	shl.b64 	%rd32, %rd31, 3;
	add.s64 	%rd33, %rd2, %rd32;
	ld.global.f64 	%fd52, [%rd33+8];
	shl.b64 	%rd34, %rd30, 3;
	add.s64 	%rd35, %rd1, %rd34;
	ld.global.f64 	%fd53, [%rd35+8];
	add.f64 	%fd54, %fd52, %fd53;
	st.global.f64 	[%rd35+8], %fd54;
	ld.global.f64 	%fd55, [%rd33+16];
	ld.global.f64 	%fd56, [%rd35+16];
	add.f64 	%fd57, %fd55, %fd56;
	st.global.f64 	[%rd35+16], %fd57;
	ld.global.f64 	%fd58, [%rd33+24];
	ld.global.f64 	%fd59, [%rd35+24];
	add.f64 	%fd60, %fd58, %fd59;
	st.global.f64 	[%rd35+24], %fd60;
	ld.global.f64 	%fd61, [%rd33+32];
	ld.global.f64 	%fd62, [%rd35+32];
	add.f64 	%fd63, %fd61, %fd62;
	st.global.f64 	[%rd35+32], %fd63;
	ld.global.f64 	%fd64, [%rd33+40];
	ld.global.f64 	%fd65, [%rd35+40];
	add.f64 	%fd66, %fd64, %fd65;
	st.global.f64 	[%rd35+40], %fd66;
	ld.global.f64 	%fd67, [%rd33+48];
	ld.global.f64 	%fd68, [%rd35+48];
	add.f64 	%fd69, %fd67, %fd68;
	st.global.f64 	[%rd35+48], %fd69;
	ld.global.f64 	%fd70, [%rd33+56];
	ld.global.f64 	%fd71, [%rd35+56];
	add.f64 	%fd72, %fd70, %fd71;
	st.global.f64 	[%rd35+56], %fd72;
	add.s32 	%r45, %r45, 8;
$L__BB2_9:
	setp.eq.s32 	%p6, %r2, 0;
	@%p6 bra 	$L__BB2_16;
	add.s32 	%r34, %r2, -1;
	setp.lt.u32 	%p7, %r34, 3;
	@%p7 bra 	$L__BB2_12;
	cvt.u32.u64 	%r35, %rd3;
	add.s32 	%r36, %r45, %r8;
	add.s32 	%r37, %r36, %r35;
	mul.wide.u32 	%rd36, %r37, 8;
	add.s64 	%rd37, %rd2, %rd36;
	ld.global.f64 	%fd73, [%rd37];
	mul.wide.u32 	%rd38, %r36, 8;
	add.s64 	%rd39, %rd1, %rd38;
	ld.global.f64 	%fd74, [%rd39];
	add.f64 	%fd75, %fd73, %fd74;
	st.global.f64 	[%rd39], %fd75;
	cvt.u64.u32 	%rd40, %r8;
	cvt.u64.u32 	%rd41, %r45;
	add.s64 	%rd42, %rd41, %rd40;
	add.s64 	%rd43, %rd42, %rd3;
	shl.b64 	%rd44, %rd43, 3;
	add.s64 	%rd45, %rd2, %rd44;
	ld.global.f64 	%fd76, [%rd45+8];
	shl.b64 	%rd46, %rd42, 3;
	add.s64 	%rd47, %rd1, %rd46;
	ld.global.f64 	%fd77, [%rd47+8];
	add.f64 	%fd78, %fd76, %fd77;
	st.global.f64 	[%rd47+8], %fd78;
	ld.global.f64 	%fd79, [%rd45+16];
	ld.global.f64 	%fd80, [%rd47+16];
	add.f64 	%fd81, %fd79, %fd80;
	st.global.f64 	[%rd47+16], %fd81;
	ld.global.f64 	%fd82, [%rd45+24];
	ld.global.f64 	%fd83, [%rd47+24];
	add.f64 	%fd84, %fd82, %fd83;
	st.global.f64 	[%rd47+24], %fd84;
	add.s32 	%r45, %r45, 4;
$L__BB2_12:
	setp.eq.s32 	%p8, %r4, 0;
	@%p8 bra 	$L__BB2_16;
	cvt.u32.u64 	%r38, %rd3;
	setp.eq.s32 	%p9, %r4, 1;
	add.s32 	%r39, %r45, %r8;
	add.s32 	%r40, %r39, %r38;
	mul.wide.u32 	%rd48, %r40, 8;
	add.s64 	%rd49, %rd2, %rd48;
	ld.global.f64 	%fd85, [%rd49];
	mul.wide.u32 	%rd50, %r39, 8;
	add.s64 	%rd51, %rd1, %rd50;
	ld.global.f64 	%fd86, [%rd51];
	add.f64 	%fd87, %fd85, %fd86;
	st.global.f64 	[%rd51], %fd87;
	@%p9 bra 	$L__BB2_16;
	setp.eq.s32 	%p10, %r4, 2;
	cvt.u64.u32 	%rd52, %r8;
	cvt.u64.u32 	%rd53, %r45;
	add.s64 	%rd54, %rd53, %rd52;
	add.s64 	%rd55, %rd54, %rd3;
	shl.b64 	%rd56, %rd55, 3;
	add.s64 	%rd13, %rd2, %rd56;
	ld.global.f64 	%fd88, [%rd13+8];
	shl.b64 	%rd57, %rd54, 3;
	add.s64 	%rd14, %rd1, %rd57;
	ld.global.f64 	%fd89, [%rd14+8];
	add.f64 	%fd90, %fd88, %fd89;
	st.global.f64 	[%rd14+8], %fd90;
	@%p10 bra 	$L__BB2_16;
	ld.global.f64 	%fd91, [%rd13+16];
	ld.global.f64 	%fd92, [%rd14+16];
	add.f64 	%fd93, %fd91, %fd92;
	st.global.f64 	[%rd14+16], %fd93;
$L__BB2_16:
	add.s32 	%r42, %r42, 1;
	setp.ne.s32 	%p11, %r42, %r19;
	@%p11 bra 	$L__BB2_3;
	add.s32 	%r41, %r41, 1;
	setp.ne.s32 	%p12, %r41, %r18;
	@%p12 bra 	$L__BB2_2;
$L__BB2_18:
	ret;

}
	// .globl	_Z26matrixMultiplicationKernelPdS_S_i
.visible .entry _Z26matrixMultiplicationKernelPdS_S_i(
	.param .u64 .ptr .align 1 _Z26matrixMultiplicationKernelPdS_S_i_param_0,
	.param .u64 .ptr .align 1 _Z26matrixMultiplicationKernelPdS_S_i_param_1,
	.param .u64 .ptr .align 1 _Z26matrixMultiplicationKernelPdS_S_i_param_2,
	.param .u32 _Z26matrixMultiplicationKernelPdS_S_i_param_3
)
{
	.reg .pred 	%p<2>;
	.reg .b32 	%r<12>;
	.reg .b64 	%rd<11>;
	.reg .b64 	%fd<4>;

	ld.param.u64 	%rd1, [_Z26matrixMultiplicationKernelPdS_S_i_param_0];
	ld.param.u64 	%rd2, [_Z26matrixMultiplicationKernelPdS_S_i_param_1];
	ld.param.u64 	%rd3, [_Z26matrixMultiplicationKernelPdS_S_i_param_2];
	ld.param.u32 	%r3, [_Z26matrixMultiplicationKernelPdS_S_i_param_3];
	mov.u32 	%r4, %ctaid.y;
	mov.u32 	%r5, %ntid.y;
	mov.u32 	%r6, %tid.y;
	mad.lo.s32 	%r1, %r4, %r5, %r6;
	mov.u32 	%r7, %ctaid.x;
	mov.u32 	%r8, %ntid.x;
	mov.u32 	%r9, %tid.x;
	mad.lo.s32 	%r2, %r7, %r8, %r9;
	max.s32 	%r10, %r1, %r2;
	setp.ge.s32 	%p1, %r10, %r3;
	@%p1 bra 	$L__BB3_2;
	cvta.to.global.u64 	%rd4, %rd1;
	cvta.to.global.u64 	%rd5, %rd2;
	cvta.to.global.u64 	%rd6, %rd3;
	mad.lo.s32 	%r11, %r3, %r1, %r2;
	mul.wide.s32 	%rd7, %r11, 8;
	add.s64 	%rd8, %rd4, %rd7;
	ld.global.f64 	%fd1, [%rd8];
	add.s64 	%rd9, %rd5, %rd7;
	ld.global.f64 	%fd2, [%rd9];
	add.f64 	%fd3, %fd1, %fd2;
	add.s64 	%rd10, %rd6, %rd7;
	st.global.f64 	[%rd10], %fd3;
$L__BB3_2:
	ret;

}
	// .globl	_Z9matrixSumPdS_iii
.visible .entry _Z9matrixSumPdS_iii(
	.param .u64 .ptr .align 1 _Z9matrixSumPdS_iii_param_0,
	.param .u64 .ptr .align 1 _Z9matrixSumPdS_iii_param_1,
	.param .u32 _Z9matrixSumPdS_iii_param_2,
	.param .u32 _Z9matrixSumPdS_iii_param_3,
	.param .u32 _Z9matrixSumPdS_iii_param_4
)
{
	.reg .pred 	%p<14>;
	.reg .b32 	%r<27>;
	.reg .b64 	%rd<9>;
	.reg .b64 	%fd<67>;

	ld.param.u64 	%rd3, [_Z9matrixSumPdS_iii_param_0];
	ld.param.u64 	%rd4, [_Z9matrixSumPdS_iii_param_1];
	ld.param.u32 	%r12, [_Z9matrixSumPdS_iii_param_2];
	ld.param.u32 	%r13, [_Z9matrixSumPdS_iii_param_3];
	ld.param.u32 	%r14, [_Z9matrixSumPdS_iii_param_4];
	mov.u32 	%r15, %ctaid.y;
	mov.u32 	%r16, %ntid.y;
	mov.u32 	%r17, %tid.y;
	mad.lo.s32 	%r1, %r15, %r16, %r17;
	mov.u32 	%r18, %ctaid.x;
	mov.u32 	%r19, %ntid.x;
	mov.u32 	%r20, %tid.x;
	mad.lo.s32 	%r2, %r18, %r19, %r20;
	setp.ge.s32 	%p1, %r1, %r13;
	setp.ge.s32 	%p2, %r2, %r12;
	or.pred  	%p3, %p2, %p1;
	setp.lt.s32 	%p4, %r14, 1;
	or.pred  	%p5, %p3, %p4;
	@%p5 bra 	$L__BB4_13;
	cvta.to.global.u64 	%rd5, %rd3;
	cvta.to.global.u64 	%rd6, %rd4;
	mul.lo.s32 	%r21, %r12, %r1;
	add.s32 	%r22, %r21, %r2;
	mad.lo.s32 	%r23, %r21, %r13, %r22;
	mul.wide.s32 	%rd7, %r23, 8;
	add.s64 	%rd1, %rd5, %rd7;
	mul.wide.s32 	%rd8, %r22, 8;
	add.s64 	%rd2, %rd6, %rd8;
	and.b32  	%r3, %r14, 15;
	setp.lt.u32 	%p6, %r14, 16;
	@%p6 bra 	$L__BB4_4;
	ld.global.f64 	%fd65, [%rd2];
	and.b32  	%r24, %r14, 2147483632;
	neg.s32 	%r25, %r24;
$L__BB4_3:
	.pragma "nounroll";
	ld.global.f64 	%fd7, [%rd1];
	add.f64 	%fd8, %fd7, %fd65;
	st.global.f64 	[%rd2], %fd8;
	ld.global.f64 	%fd9, [%rd1];
	add.f64 	%fd10, %fd9, %fd8;
	st.global.f64 	[%rd2], %fd10;
	ld.global.f64 	%fd11, [%rd1];
	add.f64 	%fd12, %fd11, %fd10;
	st.global.f64 	[%rd2], %fd12;
	ld.global.f64 	%fd13, [%rd1];
	add.f64 	%fd14, %fd13, %fd12;
	st.global.f64 	[%rd2], %fd14;
	ld.global.f64 	%fd15, [%rd1];
	add.f64 	%fd16, %fd15, %fd14;
	st.global.f64 	[%rd2], %fd16;
	ld.global.f64 	%fd17, [%rd1];
	add.f64 	%fd18, %fd17, %fd16;
	st.global.f64 	[%rd2], %fd18;
	ld.global.f64 	%fd19, [%rd1];
	add.f64 	%fd20, %fd19, %fd18;
	st.global.f64 	[%rd2], %fd20;
	ld.global.f64 	%fd21, [%rd1];
	add.f64 	%fd22, %fd21, %fd20;
	st.global.f64 	[%rd2], %fd22;
	ld.global.f64 	%fd23, [%rd1];
	add.f64 	%fd24, %fd23, %fd22;
	st.global.f64 	[%rd2], %fd24;
	ld.global.f64 	%fd25, [%rd1];
	add.f64 	%fd26, %fd25, %fd24;
	st.global.f64 	[%rd2], %fd26;
	ld.global.f64 	%fd27, [%rd1];
	add.f64 	%fd28, %fd27, %fd26;
	st.global.f64 	[%rd2], %fd28;
	ld.global.f64 	%fd29, [%rd1];
	add.f64 	%fd30, %fd29, %fd28;
	st.global.f64 	[%rd2], %fd30;
	ld.global.f64 	%fd31, [%rd1];
	add.f64 	%fd32, %fd31, %fd30;
	st.global.f64 	[%rd2], %fd32;
	ld.global.f64 	%fd33, [%rd1];
	add.f64 	%fd34, %fd33, %fd32;
	st.global.f64 	[%rd2], %fd34;
	ld.global.f64 	%fd35, [%rd1];
	add.f64 	%fd36, %fd35, %fd34;
	st.global.f64 	[%rd2], %fd36;
	ld.global.f64 	%fd37, [%rd1];
	add.f64 	%fd65, %fd37, %fd36;
	st.global.f64 	[%rd2], %fd65;
	add.s32 	%r25, %r25, 16;
	setp.ne.s32 	%p7, %r25, 0;
	@%p7 bra 	$L__BB4_3;
$L__BB4_4:
	setp.eq.s32 	%p8, %r3, 0;
	@%p8 bra 	$L__BB4_13;
	and.b32  	%r7, %r14, 7;
	setp.lt.u32 	%p9, %r3, 8;
	@%p9 bra 	$L__BB4_7;
	ld.global.f64 	%fd38, [%rd1];
	ld.global.f64 	%fd39, [%rd2];
	add.f64 	%fd40, %fd38, %fd39;
	st.global.f64 	[%rd2], %fd40;
	ld.global.f64 	%fd41, [%rd1];
	add.f64 	%fd42, %fd41, %fd40;
	st.global.f64 	[%rd2], %fd42;
	ld.global.f64 	%fd43, [%rd1];
	add.f64 	%fd44, %fd43, %fd42;
	st.global.f64 	[%rd2], %fd44;
	ld.global.f64 	%fd45, [%rd1];
	add.f64 	%fd46, %fd45, %fd44;
	st.global.f64 	[%rd2], %fd46;
	ld.global.f64 	%fd47, [%rd1];
	add.f64 	%fd48, %fd47, %fd46;
	st.global.f64 	[%rd2], %fd48;
	ld.global.f64 	%fd49, [%rd1];
	add.f64 	%fd50, %fd49, %fd48;
	st.global.f64 	[%rd2], %fd50;
	ld.global.f64 	%fd51, [%rd1];
	add.f64 	%fd52, %fd51, %fd50;
	st.global.f64 	[%rd2], %fd52;
	ld.global.f64 	%fd53, [%rd1];
	add.f64 	%fd54, %fd53, %fd52;
	st.global.f64 	[%rd2], %fd54;
$L__BB4_7:
	setp.eq.s32 	%p10, %r7, 0;
	@%p10 bra 	$L__BB4_13;
	and.b32  	%r8, %r14, 3;
	setp.lt.u32 	%p11, %r7, 4;
	@%p11 bra 	$L__BB4_10;
	ld.global.f64 	%fd55, [%rd1];
	ld.global.f64 	%fd56, [%rd2];
	add.f64 	%fd57, %fd55, %fd56;
	st.global.f64 	[%rd2], %fd57;
	ld.global.f64 	%fd58, [%rd1];
	add.f64 	%fd59, %fd58, %fd57;
	st.global.f64 	[%rd2], %fd59;
	ld.global.f64 	%fd60, [%rd1];
	add.f64 	%fd61, %fd60, %fd59;
	st.global.f64 	[%rd2], %fd61;
	ld.global.f64 	%fd62, [%rd1];
	add.f64 	%fd63, %fd62, %fd61;
	st.global.f64 	[%rd2], %fd63;
$L__BB4_10:
	setp.eq.s32 	%p12, %r8, 0;
	@%p12 bra 	$L__BB4_13;
	ld.global.f64 	%fd66, [%rd2];
	neg.s32 	%r26, %r8;
$L__BB4_12:
	.pragma "nounroll";
	ld.global.f64 	%fd64, [%rd1];
	add.f64 	%fd66, %fd64, %fd66;
	st.global.f64 	[%rd2], %fd66;
	add.s32 	%r26, %r26, 1;
	setp.ne.s32 	%p13, %r26, 0;
	@%p13 bra 	$L__BB4_12;
$L__BB4_13:
	ret;

}
	// .globl	_Z11add_threadsPdS_i
.visible .entry _Z11add_threadsPdS_i(
	.param .u64 .ptr .align 1 _Z11add_threadsPdS_i_param_0,
	.param .u64 .ptr .align 1 _Z11add_threadsPdS_i_param_1,
	.param .u32 _Z11add_threadsPdS_i_param_2
)
{
	.reg .pred 	%p<15>;
	.reg .b32 	%r<54>;
	.reg .b32 	%f<7>;
	.reg .b64 	%rd<8>;
	.reg .b64 	%fd<96>;

	ld.param.u64 	%rd3, [_Z11add_threadsPdS_i_param_0];
	ld.param.u64 	%rd4, [_Z11add_threadsPdS_i_param_1];
	ld.param.u32 	%r13, [_Z11add_threadsPdS_i_param_2];
	setp.eq.s32 	%p1, %r13, 0;
	@%p1 bra 	$L__BB5_15;
	cvta.to.global.u64 	%rd5, %rd3;
	cvta.to.global.u64 	%rd6, %rd4;
	mov.u32 	%r14, %ctaid.x;
	mul.wide.u32 	%rd7, %r14, 8;
	add.s64 	%rd1, %rd5, %rd7;
	add.s64 	%rd2, %rd6, %rd7;
	setp.eq.s32 	%p2, %r13, 1;
	@%p2 bra 	$L__BB5_10;
	and.b32  	%r15, %r13, -2;
	neg.s32 	%r53, %r15;
$L__BB5_3:
	ld.global.f64 	%fd17, [%rd1];
	mul.f64 	%fd1, %fd17, 0dC000000000000000;
	fma.rn.f64 	%fd18, %fd1, 0d3FF71547652B82FE, 0d4338000000000000;
	{
	.reg .b32 %temp; 
	mov.b64 	{%r3, %temp}, %fd18;
	}
	mov.f64 	%fd19, 0dC338000000000000;
	add.rn.f64 	%fd20, %fd18, %fd19;
	fma.rn.f64 	%fd21, %fd20, 0dBFE62E42FEFA39EF, %fd1;
	fma.rn.f64 	%fd22, %fd20, 0dBC7ABC9E3B39803F, %fd21;
	fma.rn.f64 	%fd23, %fd22, 0d3E5ADE1569CE2BDF, 0d3E928AF3FCA213EA;
	fma.rn.f64 	%fd24, %fd23, %fd22, 0d3EC71DEE62401315;
	fma.rn.f64 	%fd25, %fd24, %fd22, 0d3EFA01997C89EB71;
	fma.rn.f64 	%fd26, %fd25, %fd22, 0d3F2A01A014761F65;
	fma.rn.f64 	%fd27, %fd26, %fd22, 0d3F56C16C1852B7AF;
	fma.rn.f64 	%fd28, %fd27, %fd22, 0d3F81111111122322;
	fma.rn.f64 	%fd29, %fd28, %fd22, 0d3FA55555555502A1;
	fma.rn.f64 	%fd30, %fd29, %fd22, 0d3FC5555555555511;
	fma.rn.f64 	%fd31, %fd30, %fd22, 0d3FE000000000000B;
	fma.rn.f64 	%fd32, %fd31, %fd22, 0d3FF0000000000000;
	fma.rn.f64 	%fd33, %fd32, %fd22, 0d3FF0000000000000;
	{
	.reg .b32 %temp; 
	mov.b64 	{%r4, %temp}, %fd33;
	}
	{
	.reg .b32 %temp; 
	mov.b64 	{%temp, %r5}, %fd33;
	}
	shl.b32 	%r16, %r3, 20;
	add.s32 	%r17, %r16, %r5;
	mov.b64 	%fd93, {%r4, %r17};
	{
	.reg .b32 %temp; 
	mov.b64 	{%temp, %r18}, %fd1;
	}
	mov.b32 	%f4, %r18;
	abs.f32 	%f1, %f4;
	setp.lt.f32 	%p3, %f1, 0f4086232B;
	@%p3 bra 	$L__BB5_6;
	setp.lt.f64 	%p4, %fd1, 0d0000000000000000;
	add.f64 	%fd34, %fd1, 0d7FF0000000000000;
	selp.f64 	%fd93, 0d0000000000000000, %fd34, %p4;
	setp.geu.f32 	%p5, %f1, 0f40874800;
	@%p5 bra 	$L__BB5_6;
	shr.u32 	%r19, %r3, 31;
	add.s32 	%r20, %r3, %r19;
	shr.s32 	%r21, %r20, 1;
	shl.b32 	%r22, %r21, 20;
	add.s32 	%r23, %r5, %r22;
	mov.b64 	%fd35, {%r4, %r23};
	sub.s32 	%r24, %r3, %r21;
	shl.b32 	%r25, %r24, 20;
	add.s32 	%r26, %r25, 1072693248;
	mov.b32 	%r27, 0;
	mov.b64 	%fd36, {%r27, %r26};
	mul.f64 	%fd93, %fd36, %fd35;
$L__BB5_6:
	add.f64 	%fd37, %fd93, 0d3FF0000000000000;
	mov.f64 	%fd38, 0d4000000000000000;
	div.rn.f64 	%fd39, %fd38, %fd37;
	add.f64 	%fd40, %fd39, 0dBFF0000000000000;
	ld.global.f64 	%fd41, [%rd2];
	add.f64 	%fd6, %fd41, %fd40;
	st.global.f64 	[%rd2], %fd6;
	ld.global.f64 	%fd42, [%rd1];
	mul.f64 	%fd7, %fd42, 0dC000000000000000;
	fma.rn.f64 	%fd43, %fd7, 0d3FF71547652B82FE, 0d4338000000000000;
	{
	.reg .b32 %temp; 
	mov.b64 	{%r6, %temp}, %fd43;
	}
	mov.f64 	%fd44, 0dC338000000000000;
	add.rn.f64 	%fd45, %fd43, %fd44;
	fma.rn.f64 	%fd46, %fd45, 0dBFE62E42FEFA39EF, %fd7;
	fma.rn.f64 	%fd47, %fd45, 0dBC7ABC9E3B39803F, %fd46;
	fma.rn.f64 	%fd48, %fd47, 0d3E5ADE1569CE2BDF, 0d3E928AF3FCA213EA;
	fma.rn.f64 	%fd49, %fd48, %fd47, 0d3EC71DEE62401315;
	fma.rn.f64 	%fd50, %fd49, %fd47, 0d3EFA01997C89EB71;
	fma.rn.f64 	%fd51, %fd50, %fd47, 0d3F2A01A014761F65;
	fma.rn.f64 	%fd52, %fd51, %fd47, 0d3F56C16C1852B7AF;
	fma.rn.f64 	%fd53, %fd52, %fd47, 0d3F81111111122322;
	fma.rn.f64 	%fd54, %fd53, %fd47, 0d3FA55555555502A1;
	fma.rn.f64 	%fd55, %fd54, %fd47, 0d3FC5555555555511;
	fma.rn.f64 	%fd56, %fd55, %fd47, 0d3FE000000000000B;
	fma.rn.f64 	%fd57, %fd56, %fd47, 0d3FF0000000000000;
	fma.rn.f64 	%fd58, %fd57, %fd47, 0d3FF0000000000000;
	{
	.reg .b32 %temp; 
	mov.b64 	{%r7, %temp}, %fd58;
	}
	{
	.reg .b32 %temp; 
	mov.b64 	{%temp, %r8}, %fd58;
	}
	shl.b32 	%r28, %r6, 20;
	add.s32 	%r29, %r28, %r8;
	mov.b64 	%fd94, {%r7, %r29};
	{
	.reg .b32 %temp; 
	mov.b64 	{%temp, %r30}, %fd7;
	}
	mov.b32 	%f5, %r30;
	abs.f32 	%f2, %f5;
	setp.lt.f32 	%p6, %f2, 0f4086232B;
	@%p6 bra 	$L__BB5_9;
	setp.lt.f64 	%p7, %fd7, 0d0000000000000000;
	add.f64 	%fd59, %fd7, 0d7FF0000000000000;
	selp.f64 	%fd94, 0d0000000000000000, %fd59, %p7;
	setp.geu.f32 	%p8, %f2, 0f40874800;
	@%p8 bra 	$L__BB5_9;
	shr.u32 	%r31, %r6, 31;
	add.s32 	%r32, %r6, %r31;
	shr.s32 	%r33, %r32, 1;
	shl.b32 	%r34, %r33, 20;
	add.s32 	%r35, %r8, %r34;
	mov.b64 	%fd60, {%r7, %r35};
	sub.s32 	%r36, %r6, %r33;
	shl.b32 	%r37, %r36, 20;
	add.s32 	%r38, %r37, 1072693248;
	mov.b32 	%r39, 0;
	mov.b64 	%fd61, {%r39, %r38};
	mul.f64 	%fd94, %fd61, %fd60;
$L__BB5_9:
	add.f64 	%fd62, %fd94, 0d3FF0000000000000;
	mov.f64 	%fd63, 0d4000000000000000;
	div.rn.f64 	%fd64, %fd63, %fd62;
	add.f64 	%fd65, %fd64, 0dBFF0000000000000;
	add.f64 	%fd66, %fd6, %fd65;
	st.global.f64 	[%rd2], %fd66;
	add.s32 	%r53, %r53, 2;
	setp.ne.s32 	%p9, %r53, 0;
	@%p9 bra 	$L__BB5_3;
$L__BB5_10:
	and.b32  	%r40, %r13, 1;
	setp.eq.b32 	%p10, %r40, 1;
	not.pred 	%p11, %p10;
	@%p11 bra 	$L__BB5_15;
	ld.global.f64 	%fd67, [%rd1];
	mul.f64 	%fd12, %fd67, 0dC000000000000000;
	fma.rn.f64 	%fd68, %fd12, 0d3FF71547652B82FE, 0d4338000000000000;
	{
	.reg .b32 %temp; 
	mov.b64 	{%r10, %temp}, %fd68;
	}
	mov.f64 	%fd69, 0dC338000000000000;
	add.rn.f64 	%fd70, %fd68, %fd69;
	fma.rn.f64 	%fd71, %fd70, 0dBFE62E42FEFA39EF, %fd12;
	fma.rn.f64 	%fd72, %fd70, 0dBC7ABC9E3B39803F, %fd71;
	fma.rn.f64 	%fd73, %fd72, 0d3E5ADE1569CE2BDF, 0d3E928AF3FCA213EA;
	fma.rn.f64 	%fd74, %fd73, %fd72, 0d3EC71DEE62401315;
	fma.rn.f64 	%fd75, %fd74, %fd72, 0d3EFA01997C89EB71;
	fma.rn.f64 	%fd76, %fd75, %fd72, 0d3F2A01A014761F65;
	fma.rn.f64 	%fd77, %fd76, %fd72, 0d3F56C16C1852B7AF;
	fma.rn.f64 	%fd78, %fd77, %fd72, 0d3F81111111122322;
	fma.rn.f64 	%fd79, %fd78, %fd72, 0d3FA55555555502A1;
	fma.rn.f64 	%fd80, %fd79, %fd72, 0d3FC5555555555511;
	fma.rn.f64 	%fd81, %fd80, %fd72, 0d3FE000000000000B;
	fma.rn.f64 	%fd82, %fd81, %fd72, 0d3FF0000000000000;
	fma.rn.f64 	%fd83, %fd82, %fd72, 0d3FF0000000000000;
	{
	.reg .b32 %temp; 
	mov.b64 	{%r11, %temp}, %fd83;
	}
	{
	.reg .b32 %temp; 
	mov.b64 	{%temp, %r12}, %fd83;
	}
	shl.b32 	%r41, %r10, 20;
	add.s32 	%r42, %r41, %r12;
	mov.b64 	%fd95, {%r11, %r42};
	{
	.reg .b32 %temp; 
	mov.b64 	{%temp, %r43}, %fd12;
	}
	mov.b32 	%f6, %r43;
	abs.f32 	%f3, %f6;
	setp.lt.f32 	%p12, %f3, 0f4086232B;
	@%p12 bra 	$L__BB5_14;
	setp.lt.f64 	%p13, %fd12, 0d0000000000000000;
	add.f64 	%fd84, %fd12, 0d7FF0000000000000;
	selp.f64 	%fd95, 0d0000000000000000, %fd84, %p13;
	setp.geu.f32 	%p14, %f3, 0f40874800;
	@%p14 bra 	$L__BB5_14;
	shr.u32 	%r44, %r10, 31;
	add.s32 	%r45, %r10, %r44;
	shr.s32 	%r46, %r45, 1;
	shl.b32 	%r47, %r46, 20;
	add.s32 	%r48, %r12, %r47;
	mov.b64 	%fd85, {%r11, %r48};
	sub.s32 	%r49, %r10, %r46;
	shl.b32 	%r50, %r49, 20;
	add.s32 	%r51, %r50, 1072693248;
	mov.b32 	%r52, 0;
	mov.b64 	%fd86, {%r52, %r51};
	mul.f64 	%fd95, %fd86, %fd85;
$L__BB5_14:
	add.f64 	%fd87, %fd95, 0d3FF0000000000000;
	mov.f64 	%fd88, 0d4000000000000000;
	div.rn.f64 	%fd89, %fd88, %fd87;
	add.f64 	%fd90, %fd89, 0dBFF0000000000000;
	ld.global.f64 	%fd91, [%rd2];
	add.f64 	%fd92, %fd91, %fd90;
	st.global.f64 	[%rd2], %fd92;
$L__BB5_15:
	ret;

}
	// .globl	_Z3addPiS_
.visible .entry _Z3addPiS_(
	.param .u64 .ptr .align 1 _Z3addPiS__param_0,
	.param .u64 .ptr .align 1 _Z3addPiS__param_1
)
{
	.reg .pred 	%p<2>;
	.reg .b32 	%r<4>;
	.reg .b64 	%rd<8>;

	ld.param.u64 	%rd1, [_Z3addPiS__param_0];
	ld.param.u64 	%rd2, [_Z3addPiS__param_1];
	mov.u32 	%r1, %ctaid.x;
	setp.gt.u32 	%p1, %r1, 999;
	@%p1 bra 	$L__BB6_2;
	cvta.to.global.u64 	%rd3, %rd1;
	cvta.to.global.u64 	%rd4, %rd2;
	mul.wide.u32 	%rd5, %r1, 4;
	add.s64 	%rd6, %rd3, %rd5;
	ld.global.u32 	%r2, [%rd6];
	shl.b32 	%r3, %r2, 1;
	add.s64 	%rd7, %rd4, %rd5;
	st.global.u32 	[%rd7], %r3;
$L__BB6_2:
	ret;

}


// ===== COMPILED SASS (sm_100) =====

	.target	sm_100

	.elftype	@"ET_EXEC"


//--------------------- .note.nv.tkinfo           --------------------------
	.section	.note.nv.tkinfo,"",@"SHT_NOTE"
	.sectionflags	@"SHF_NOTE_NV_TKINFO"
	.tkinfo
        /*0018*/ 	.word	0x00000002
        /*0030*/ 	.string	""
        /*0030*/ 	.string	"ptxas"
        /*0030*/ 	.string	"Cuda compilation tools, release 13.0, V13.0.88"
        /*0030*/ 	.string	"Build cuda_13.0.r13.0/compiler.36424714_0"
        /*0030*/ 	.string	"-arch sm_100 -m 64 "



//--------------------- .note.nv.cuinfo           --------------------------
	.section	.note.nv.cuinfo,"",@"SHT_NOTE"
	.sectionflags	@"SHF_NOTE_NV_CUINFO"
        /*0018*/ 	.short	0x0002
        /*001a*/ 	.short	0x0064
        /*001c*/ 	.short	0x0082
	.zero		2


//--------------------- .nv.info                  --------------------------
	.section	.nv.info,"",@"SHT_CUDA_INFO"
	.align	4


	//----- nvinfo : EIATTR_REGCOUNT
	.align		4
        /*0000*/ 	.byte	0x04, 0x2f
        /*0002*/ 	.short	(.L_1 - .L_0)
	.align		4
.L_0:
        /*0004*/ 	.word	index@(_Z6kerneliiPi)
        /*0008*/ 	.word	0x00000008


	//----- nvinfo : EIATTR_FRAME_SIZE
	.align		4
.L_1:
        /*000c*/ 	.byte	0x04, 0x11
        /*000e*/ 	.short	(.L_3 - .L_2)
	.align		4
.L_2:
        /*0010*/ 	.word	index@(_Z6kerneliiPi)
        /*0014*/ 	.word	0x00000000


	//----- nvinfo : EIATTR_REGCOUNT
	.align		4
.L_3:
        /*0018*/ 	.byte	0x04, 0x2f
        /*001a*/ 	.short	(.L_5 - .L_4)
	.align		4
.L_4:
        /*001c*/ 	.word	index@(_Z6VecAddPKdS0_Pdi)
        /*0020*/ 	.word	0x0000000c


	//----- nvinfo : EIATTR_FRAME_SIZE
	.align		4
.L_5:
        /*0024*/ 	.byte	0x04, 0x11
        /*0026*/ 	.short	(.L_7 - .L_6)
	.align		4
.L_6:
        /*0028*/ 	.word	index@(_Z6VecAddPKdS0_Pdi)
        /*002c*/ 	.word	0x00000000


	//----- nvinfo : EIATTR_REGCOUNT
	.align		4
.L_7:
        /*0030*/ 	.byte	0x04, 0x2f
        /*0032*/ 	.short	(.L_9 - .L_8)
	.align		4
.L_8:
        /*0034*/ 	.word	index@(_Z9SumMatrixPdS_iii)
        /*0038*/ 	.word	0x00000016


	//----- nvinfo : EIATTR_FRAME_SIZE
	.align		4
.L_9:
        /*003c*/ 	.byte	0x04, 0x11
        /*003e*/ 	.short	(.L_11 - .L_10)
	.align		4
.L_10:
        /*0040*/ 	.word	index@(_Z9SumMatrixPdS_iii)
        /*0044*/ 	.word	0x00000000


	//----- nvinfo : EIATTR_REGCOUNT
	.align		4
.L_11:
        /*0048*/ 	.byte	0x04, 0x2f
        /*004a*/ 	.short	(.L_13 - .L_12)
	.align		4
.L_12:
        /*004c*/ 	.word	index@(_Z26matrixMultiplicationKernelPdS_S_i)
        /*0050*/ 	.word	0x0000000e


	//----- nvinfo : EIATTR_FRAME_SIZE
	.align		4
.L_13:
        /*0054*/ 	.byte	0x04, 0x11
        /*0056*/ 	.short	(.L_15 - .L_14)
	.align		4
.L_14:
        /*0058*/ 	.word	index@(_Z26matrixMultiplicationKernelPdS_S_i)
        /*005c*/ 	.word	0x00000000


	//----- nvinfo : EIATTR_REGCOUNT
	.align		4
.L_15:
        /*0060*/ 	.byte	0x04, 0x2f
        /*0062*/ 	.short	(.L_17 - .L_16)
	.align		4
.L_16:
        /*0064*/ 	.word	index@(_Z9matrixSumPdS_iii)
        /*0068*/ 	.word	0x00000014


	//----- nvinfo : EIATTR_FRAME_SIZE
	.align		4
.L_17:
        /*006c*/ 	.byte	0x04, 0x11
        /*006e*/ 	.short	(.L_19 - .L_18)
	.align		4
.L_18:
        /*0070*/ 	.word	index@(_Z9matrixSumPdS_iii)
        /*0074*/ 	.word	0x00000000


	//----- nvinfo : EIATTR_REGCOUNT
	.align		4
.L_19:
        /*0078*/ 	.byte	0x04, 0x2f
        /*007a*/ 	.short	(.L_21 - .L_20)
	.align		4
.L_20:
        /*007c*/ 	.word	index@(_Z11add_threadsPdS_i)
        /*0080*/ 	.word	0x0000001d


	//----- nvinfo : EIATTR_FRAME_SIZE
	.align		4
.L_21:
        /*0084*/ 	.byte	0x04, 0x11
        /*0086*/ 	.short	(.L_23 - .L_22)
	.align		4
.L_22:
        /*0088*/ 	.word	index@($__internal_0_$__cuda_sm20_div_rn_f64_full)
        /*008c*/ 	.word	0x00000000


	//----- nvinfo : EIATTR_FRAME_SIZE
	.align		4
.L_23:
        /*0090*/ 	.byte	0x04, 0x11
        /*0092*/ 	.short	(.L_25 - .L_24)
	.align		4
.L_24:
        /*0094*/ 	.word	index@(_Z11add_threadsPdS_i)
        /*0098*/ 	.word	0x00000000


	//----- nvinfo : EIATTR_REGCOUNT
	.align		4
.L_25:
        /*009c*/ 	.byte	0x04, 0x2f
        /*009e*/ 	.short	(.L_27 - .L_26)
	.align		4
.L_26:
        /*00a0*/ 	.word	index@(_Z3addPiS_)
        /*00a4*/ 	.word	0x0000000a


	//----- nvinfo : EIATTR_FRAME_SIZE
	.align		4
.L_27:
        /*00a8*/ 	.byte	0x04, 0x11
        /*00aa*/ 	.short	(.L_29 - .L_28)
	.align		4
.L_28:
        /*00ac*/ 	.word	index@(_Z3addPiS_)
        /*00b0*/ 	.word	0x00000000


	//----- nvinfo : EIATTR_MIN_STACK_SIZE
	.align		4
.L_29:
        /*00b4*/ 	.byte	0x04, 0x12
        /*00b6*/ 	.short	(.L_31 - .L_30)
	.align		4
.L_30:
        /*00b8*/ 	.word	index@(_Z3addPiS_)
        /*00bc*/ 	.word	0x00000000


	//----- nvinfo : EIATTR_MIN_STACK_SIZE
	.align		4
.L_31:
        /*00c0*/ 	.byte	0x04, 0x12
        /*00c2*/ 	.short	(.L_33 - .L_32)
	.align		4
.L_32:
        /*00c4*/ 	.word	index@(_Z11add_threadsPdS_i)
        /*00c8*/ 	.word	0x00000000


	//----- nvinfo : EIATTR_MIN_STACK_SIZE
	.align		4
.L_33:
        /*00cc*/ 	.byte	0x04, 0x12
        /*00ce*/ 	.short	(.L_35 - .L_34)
	.align		4
.L_34:
        /*00d0*/ 	.word	index@(_Z9matrixSumPdS_iii)
        /*00d4*/ 	.word	0x00000000


	//----- nvinfo : EIATTR_MIN_STACK_SIZE
	.align		4
.L_35:
        /*00d8*/ 	.byte	0x04, 0x12
        /*00da*/ 	.short	(.L_37 - .L_36)
	.align		4
.L_36:
        /*00dc*/ 	.word	index@(_Z26matrixMultiplicationKernelPdS_S_i)
        /*00e0*/ 	.word	0x00000000


	//----- nvinfo : EIATTR_MIN_STACK_SIZE
	.align		4
.L_37:
        /*00e4*/ 	.byte	0x04, 0x12
        /*00e6*/ 	.short	(.L_39 - .L_38)
	.align		4
.L_38:
        /*00e8*/ 	.word	index@(_Z9SumMatrixPdS_iii)
        /*00ec*/ 	.word	0x00000000


	//----- nvinfo : EIATTR_MIN_STACK_SIZE
	.align		4
.L_39:
        /*00f0*/ 	.byte	0x04, 0x12
        /*00f2*/ 	.short	(.L_41 - .L_40)
	.align		4
.L_40:
        /*00f4*/ 	.word	index@(_Z6VecAddPKdS0_Pdi)
        /*00f8*/ 	.word	0x00000000


	//----- nvinfo : EIATTR_MIN_STACK_SIZE
	.align		4
.L_41:
        /*00fc*/ 	.byte	0x04, 0x12
        /*00fe*/ 	.short	(.L_43 - .L_42)
	.align		4
.L_42:
        /*0100*/ 	.word	index@(_Z6kerneliiPi)
        /*0104*/ 	.word	0x00000000
.L_43:


//--------------------- .nv.compat                --------------------------
	.section	.nv.compat,"",@"SHT_CUDA_COMPAT_INFO"
	.align	4
        /*0000*/ 	.byte	0x02, 0x09, 0x00, 0x00, 0x02, 0x02, 0x01, 0x00, 0x02, 0x05, 0x05, 0x00, 0x03, 0x07, 0x01, 0x01
        /*0010*/ 	.byte	0x02, 0x03, 0x00, 0x00, 0x02, 0x06, 0x01, 0x00, 0x04, 0x0b, 0x08, 0x00, 0x01, 0x00, 0x00, 0x00
        /*0020*/ 	.byte	0x00, 0x00, 0x00, 0x00


//--------------------- .nv.info._Z3addPiS_       --------------------------
	.section	.nv.info._Z3addPiS_,"",@"SHT_CUDA_INFO"
	.sectionflags	@""
	.align	4


	//----- nvinfo : EIATTR_CUDA_API_VERSION
	.align		4
        /*0000*/ 	.byte	0x04, 0x37
        /*0002*/ 	.short	(.L_45 - .L_44)
.L_44:
        /*0004*/ 	.word	0x00000082


	//----- nvinfo : EIATTR_KPARAM_INFO
	.align		4
.L_45:
        /*0008*/ 	.byte	0x04, 0x17
        /*000a*/ 	.short	(.L_47 - .L_46)
.L_46:
        /*000c*/ 	.word	0x00000000
        /*0010*/ 	.short	0x0001
        /*0012*/ 	.short	0x0008
        /*0014*/ 	.byte	0x00, 0xf5, 0x21, 0x00


	//----- nvinfo : EIATTR_KPARAM_INFO
	.align		4
.L_47:
        /*0018*/ 	.byte	0x04, 0x17
        /*001a*/ 	.short	(.L_49 - .L_48)
.L_48:
        /*001c*/ 	.word	0x00000000
        /*0020*/ 	.short	0x0000
        /*0022*/ 	.short	0x0000
        /*0024*/ 	.byte	0x00, 0xf5, 0x21, 0x00


	//----- nvinfo : EIATTR_SPARSE_MMA_MASK
	.align		4
.L_49:
        /*0028*/ 	.byte	0x03, 0x50
        /*002a*/ 	.short	0x0000


	//----- nvinfo : EIATTR_MAXREG_COUNT
	.align		4
        /*002c*/ 	.byte	0x03, 0x1b
        /*002e*/ 	.short	0x00ff


	//----- nvinfo : EIATTR_MERCURY_ISA_VERSION
	.align		4
        /*0030*/ 	.byte	0x03, 0x5f
        /*0032*/ 	.short	0x0101


	//----- nvinfo : EIATTR_VRC_CTA_INIT_COUNT
	.align		4
        /*0034*/ 	.byte	0x02, 0x4a
	.zero		1
	.zero		1


	//----- nvinfo : EIATTR_EXIT_INSTR_OFFSETS
	.align		4
        /*0038*/ 	.byte	0x04, 0x1c
        /*003a*/ 	.short	(.L_51 - .L_50)


	//   ....[0]....
.L_50:
        /*003c*/ 	.word	0x00000030


	//   ....[1]....
        /*0040*/ 	.word	0x000000c0


	//----- nvinfo : EIATTR_CBANK_PARAM_SIZE
	.align		4
.L_51:
        /*0044*/ 	.byte	0x03, 0x19
        /*0046*/ 	.short	0x0010


	//----- nvinfo : EIATTR_PARAM_CBANK
	.align		4
        /*0048*/ 	.byte	0x04, 0x0a
        /*004a*/ 	.short	(.L_53 - .L_52)
	.align		4
.L_52:
        /*004c*/ 	.word	index@(.nv.constant0._Z3addPiS_)
        /*0050*/ 	.short	0x0380
        /*0052*/ 	.short	0x0010


	//----- nvinfo : EIATTR_SW_WAR
	.align		4
.L_53:
        /*0054*/ 	.byte	0x04, 0x36
        /*0056*/ 	.short	(.L_55 - .L_54)
.L_54:
        /*0058*/ 	.word	0x00000008
.L_55:


//--------------------- .nv.info._Z11add_threadsPdS_i --------------------------
	.section	.nv.info._Z11add_threadsPdS_i,"",@"SHT_CUDA_INFO"
	.sectionflags	@""
	.align	4


	//----- nvinfo : EIATTR_CUDA_API_VERSION
	.align		4
        /*0000*/ 	.byte	0x04, 0x37
        /*0002*/ 	.short	(.L_57 - .L_56)
.L_56:
        /*0004*/ 	.word	0x00000082


	//----- nvinfo : EIATTR_KPARAM_INFO
	.align		4
.L_57:
        /*0008*/ 	.byte	0x04, 0x17
        /*000a*/ 	.short	(.L_59 - .L_58)
.L_58:
        /*000c*/ 	.word	0x00000000
        /*0010*/ 	.short	0x0002
        /*0012*/ 	.short	0x0010
        /*0014*/ 	.byte	0x00, 0xf0, 0x11, 0x00


	//----- nvinfo : EIATTR_KPARAM_INFO
	.align		4
.L_59:
        /*0018*/ 	.byte	0x04, 0x17
        /*001a*/ 	.short	(.L_61 - .L_60)
.L_60:
        /*001c*/ 	.word	0x00000000
        /*0020*/ 	.short	0x0001
        /*0022*/ 	.short	0x0008
        /*0024*/ 	.byte	0x00, 0xf5, 0x21, 0x00


	//----- nvinfo : EIATTR_KPARAM_INFO
	.align		4
.L_61:
        /*0028*/ 	.byte	0x04, 0x17
        /*002a*/ 	.short	(.L_63 - .L_62)
.L_62:
        /*002c*/ 	.word	0x00000000
        /*0030*/ 	.short	0x0000
        /*0032*/ 	.short	0x0000
        /*0034*/ 	.byte	0x00, 0xf5, 0x21, 0x00


	//----- nvinfo : EIATTR_SPARSE_MMA_MASK
	.align		4
.L_63:
        /*0038*/ 	.byte	0x03, 0x50
        /*003a*/ 	.short	0x0000


	//----- nvinfo : EIATTR_MAXREG_COUNT
	.align		4
        /*003c*/ 	.byte	0x03, 0x1b
        /*003e*/ 	.short	0x00ff


	//----- nvinfo : EIATTR_MERCURY_ISA_VERSION
	.align		4
        /*0040*/ 	.byte	0x03, 0x5f
        /*0042*/ 	.short	0x0101


	//----- nvinfo : EIATTR_VRC_CTA_INIT_COUNT
	.align		4
        /*0044*/ 	.byte	0x02, 0x4a
	.zero		1
	.zero		1


	//----- nvinfo : EIATTR_EXIT_INSTR_OFFSETS
	.align		4
        /*0048*/ 	.byte	0x04, 0x1c
        /*004a*/ 	.short	(.L_65 - .L_64)


	//   ....[0]....
.L_64:
        /*004c*/ 	.word	0x00000030


	//   ....[1]....
        /*0050*/ 	.word	0x00000bb0


	//   ....[2]....
        /*0054*/ 	.word	0x000010e0


	//----- nvinfo : EIATTR_CRS_STACK_SIZE
	.align		4
.L_65:
        /*0058*/ 	.byte	0x04, 0x1e
        /*005a*/ 	.short	(.L_67 - .L_66)
.L_66:
        /*005c*/ 	.word	0x00000000


	//----- nvinfo : EIATTR_CBANK_PARAM_SIZE
	.align		4
.L_67:
        /*0060*/ 	.byte	0x03, 0x19
        /*0062*/ 	.short	0x0014


	//----- nvinfo : EIATTR_PARAM_CBANK
	.align		4
        /*0064*/ 	.byte	0x04, 0x0a
        /*0066*/ 	.short	(.L_69 - .L_68)
	.align		4
.L_68:
        /*0068*/ 	.word	index@(.nv.constant0._Z11add_threadsPdS_i)
        /*006c*/ 	.short	0x0380
        /*006e*/ 	.short	0x0014


	//----- nvinfo : EIATTR_SW_WAR
	.align		4
.L_69:
        /*0070*/ 	.byte	0x04, 0x36
        /*0072*/ 	.short	(.L_71 - .L_70)
.L_70:
        /*0074*/ 	.word	0x00000008
.L_71:


//--------------------- .nv.info._Z9matrixSumPdS_iii --------------------------
	.section	.nv.info._Z9matrixSumPdS_iii,"",@"SHT_CUDA_INFO"
	.sectionflags	@""
	.align	4


	//----- nvinfo : EIATTR_CUDA_API_VERSION
	.align		4
        /*0000*/ 	.byte	0x04, 0x37
        /*0002*/ 	.short	(.L_73 - .L_72)
.L_72:
        /*0004*/ 	.word	0x00000082


	//----- nvinfo : EIATTR_KPARAM_INFO
	.align		4
.L_73:
        /*0008*/ 	.byte	0x04, 0x17
        /*000a*/ 	.short	(.L_75 - .L_74)
.L_74:
        /*000c*/ 	.word	0x00000000
        /*0010*/ 	.short	0x0004
        /*0012*/ 	.short	0x0018
        /*0014*/ 	.byte	0x00, 0xf0, 0x11, 0x00


	//----- nvinfo : EIATTR_KPARAM_INFO
	.align		4
.L_75:
        /*0018*/ 	.byte	0x04, 0x17
        /*001a*/ 	.short	(.L_77 - .L_76)
.L_76:
        /*001c*/ 	.word	0x00000000
        /*0020*/ 	.short	0x0003
        /*0022*/ 	.short	0x0014
        /*0024*/ 	.byte	0x00, 0xf0, 0x11, 0x00


	//----- nvinfo : EIATTR_KPARAM_INFO
	.align		4
.L_77:
        /*0028*/ 	.byte	0x04, 0x17
        /*002a*/ 	.short	(.L_79 - .L_78)
.L_78:
        /*002c*/ 	.word	0x00000000
        /*0030*/ 	.short	0x0002
        /*0032*/ 	.short	0x0010
        /*0034*/ 	.byte	0x00, 0xf0, 0x11, 0x00


	//----- nvinfo : EIATTR_KPARAM_INFO
	.align		4
.L_79:
        /*0038*/ 	.byte	0x04, 0x17
        /*003a*/ 	.short	(.L_81 - .L_80)
.L_80:
        /*003c*/ 	.word	0x00000000
        /*0040*/ 	.short	0x0001
        /*0042*/ 	.short	0x0008
        /*0044*/ 	.byte	0x00, 0xf5, 0x21, 0x00


	//----- nvinfo : EIATTR_KPARAM_INFO
	.align		4
.L_81:
        /*0048*/ 	.byte	0x04, 0x17
        /*004a*/ 	.short	(.L_83 - .L_82)
.L_82:
        /*004c*/ 	.word	0x00000000
        /*0050*/ 	.short	0x0000
        /*0052*/ 	.short	0x0000
        /*0054*/ 	.byte	0x00, 0xf5, 0x21, 0x00


	//----- nvinfo : EIATTR_SPARSE_MMA_MASK
	.align		4
.L_83:
        /*0058*/ 	.byte	0x03, 0x50
        /*005a*/ 	.short	0x0000


	//----- nvinfo : EIATTR_MAXREG_COUNT
	.align		4
        /*005c*/ 	.byte	0x03, 0x1b
        /*005e*/ 	.short	0x00ff


	//----- nvinfo : EIATTR_MERCURY_ISA_VERSION
	.align		4
        /*0060*/ 	.byte	0x03, 0x5f
        /*0062*/ 	.short	0x0101


	//----- nvinfo : EIATTR_VRC_CTA_INIT_COUNT
	.align		4
        /*0064*/ 	.byte	0x02, 0x4a
	.zero		1
	.zero		1


	//----- nvinfo : EIATTR_EXIT_INSTR_OFFSETS
	.align		4
        /*0068*/ 	.byte	0x04, 0x1c
        /*006a*/ 	.short	(.L_85 - .L_84)


	//   ....[0]....
.L_84:
        /*006c*/ 	.word	0x000000e0


	//   ....[1]....
        /*0070*/ 	.word	0x00000510


	//   ....[2]....
        /*0074*/ 	.word	0x000006f0


	//   ....[3]....
        /*0078*/ 	.word	0x00000810


	//   ....[4]....
        /*007c*/ 	.word	0x000008a0


	//----- nvinfo : EIATTR_CBANK_PARAM_SIZE
	.align		4
.L_85:
        /*0080*/ 	.byte	0x03, 0x19
        /*0082*/ 	.short	0x001c


	//----- nvinfo : EIATTR_PARAM_CBANK
	.align		4
        /*0084*/ 	.byte	0x04, 0x0a
        /*0086*/ 	.short	(.L_87 - .L_86)
	.align		4
.L_86:
        /*0088*/ 	.word	index@(.nv.constant0._Z9matrixSumPdS_iii)
        /*008c*/ 	.short	0x0380
        /*008e*/ 	.short	0x001c


	//----- nvinfo : EIATTR_SW_WAR
	.align		4
.L_87:
        /*0090*/ 	.byte	0x04, 0x36
        /*0092*/ 	.short	(.L_89 - .L_88)
.L_88:
        /*0094*/ 	.word	0x00000008
.L_89:


//--------------------- .nv.info._Z26matrixMultiplicationKernelPdS_S_i --------------------------
	.section	.nv.info._Z26matrixMultiplicationKernelPdS_S_i,"",@"SHT_CUDA_INFO"
	.sectionflags	@""
	.align	4


	//----- nvinfo : EIATTR_CUDA_API_VERSION
	.align		4
        /*0000*/ 	.byte	0x04, 0x37
        /*0002*/ 	.short	(.L_91 - .L_90)
.L_90:
        /*0004*/ 	.word	0x00000082


	//----- nvinfo : EIATTR_KPARAM_INFO
	.align		4
.L_91:
        /*0008*/ 	.byte	0x04, 0x17
        /*000a*/ 	.short	(.L_93 - .L_92)
.L_92:
        /*000c*/ 	.word	0x00000000
        /*0010*/ 	.short	0x0003
        /*0012*/ 	.short	0x0018
        /*0014*/ 	.byte	0x00, 0xf0, 0x11, 0x00


	//----- nvinfo : EIATTR_KPARAM_INFO
	.align		4
.L_93:
        /*0018*/ 	.byte	0x04, 0x17
        /*001a*/ 	.short	(.L_95 - .L_94)
.L_94:
        /*001c*/ 	.word	0x00000000
        /*0020*/ 	.short	0x0002
        /*0022*/ 	.short	0x0010
        /*0024*/ 	.byte	0x00, 0xf5, 0x21, 0x00


	//----- nvinfo : EIATTR_KPARAM_INFO
	.align		4
.L_95:
        /*0028*/ 	.byte	0x04, 0x17
        /*002a*/ 	.short	(.L_97 - .L_96)
.L_96:
        /*002c*/ 	.word	0x00000000
        /*0030*/ 	.short	0x0001
        /*0032*/ 	.short	0x0008
        /*0034*/ 	.byte	0x00, 0xf5, 0x21, 0x00


	//----- nvinfo : EIATTR_KPARAM_INFO
	.align		4
.L_97:
        /*0038*/ 	.byte	0x04, 0x17
        /*003a*/ 	.short	(.L_99 - .L_98)
.L_98:
        /*003c*/ 	.word	0x00000000
        /*0040*/ 	.short	0x0000
        /*0042*/ 	.short	0x0000
        /*0044*/ 	.byte	0x00, 0xf5, 0x21, 0x00


	//----- nvinfo : EIATTR_SPARSE_MMA_MASK
	.align		4
.L_99:
        /*0048*/ 	.byte	0x03, 0x50
        /*004a*/ 	.short	0x0000


	//----- nvinfo : EIATTR_MAXREG_COUNT
	.align		4
        /*004c*/ 	.byte	0x03, 0x1b
        /*004e*/ 	.short	0x00ff


	//----- nvinfo : EIATTR_MERCURY_ISA_VERSION
	.align		4
        /*0050*/ 	.byte	0x03, 0x5f
        /*0052*/ 	.short	0x0101


	//----- nvinfo : EIATTR_VRC_CTA_INIT_COUNT
	.align		4
        /*0054*/ 	.byte	0x02, 0x4a
	.zero		1
	.zero		1


	//----- nvinfo : EIATTR_EXIT_INSTR_OFFSETS
	.align		4
        /*0058*/ 	.byte	0x04, 0x1c
        /*005a*/ 	.short	(.L_101 - .L_100)


	//   ....[0]....
.L_100:
        /*005c*/ 	.word	0x000000c0


	//   ....[1]....
        /*0060*/ 	.word	0x00000190


	//----- nvinfo : EIATTR_CBANK_PARAM_SIZE
	.align		4
.L_101:
        /*0064*/ 	.byte	0x03, 0x19
        /*0066*/ 	.short	0x001c


	//----- nvinfo : EIATTR_PARAM_CBANK
	.align		4
        /*0068*/ 	.byte	0x04, 0x0a
        /*006a*/ 	.short	(.L_103 - .L_102)
	.align		4
.L_102:
        /*006c*/ 	.word	index@(.nv.constant0._Z26matrixMultiplicationKernelPdS_S_i)
        /*0070*/ 	.short	0x0380
        /*0072*/ 	.short	0x001c


	//----- nvinfo : EIATTR_SW_WAR
	.align		4
.L_103:
        /*0074*/ 	.byte	0x04, 0x36
        /*0076*/ 	.short	(.L_105 - .L_104)
.L_104:
        /*0078*/ 	.word	0x00000008
.L_105:


//--------------------- .nv.info._Z9SumMatrixPdS_iii --------------------------
	.section	.nv.info._Z9SumMatrixPdS_iii,"",@"SHT_CUDA_INFO"
	.sectionflags	@""
	.align	4


	//----- nvinfo : EIATTR_CUDA_API_VERSION
	.align		4
        /*0000*/ 	.byte	0x04, 0x37
        /*0002*/ 	.short	(.L_107 - .L_106)
.L_106:
        /*0004*/ 	.word	0x00000082


	//----- nvinfo : EIATTR_KPARAM_INFO
	.align		4
.L_107:
        /*0008*/ 	.byte	0x04, 0x17
        /*000a*/ 	.short	(.L_109 - .L_108)
.L_108:
        /*000c*/ 	.word	0x00000000
        /*0010*/ 	.short	0x0004
        /*0012*/ 	.short	0x0018
        /*0014*/ 	.byte	0x00, 0xf0, 0x11, 0x00


	//----- nvinfo : EIATTR_KPARAM_INFO
	.align		4
.L_109:
        /*0018*/ 	.byte	0x04, 0x17
        /*001a*/ 	.short	(.L_111 - .L_110)
.L_110:
        /*001c*/ 	.word	0x00000000
        /*0020*/ 	.short	0x0003
        /*0022*/ 	.short	0x0014
        /*0024*/ 	.byte	0x00, 0xf0, 0x11, 0x00


	//----- nvinfo : EIATTR_KPARAM_INFO
	.align		4
.L_111:
        /*0028*/ 	.byte	0x04, 0x17
        /*002a*/ 	.short	(.L_113 - .L_112)
.L_112:
        /*002c*/ 	.word	0x00000000
        /*0030*/ 	.short	0x0002
        /*0032*/ 	.short	0x0010
        /*0034*/ 	.byte	0x00, 0xf0, 0x11, 0x00


	//----- nvinfo : EIATTR_KPARAM_INFO
	.align		4
.L_113:
        /*0038*/ 	.byte	0x04, 0x17
        /*003a*/ 	.short	(.L_115 - .L_114)
.L_114:
        /*003c*/ 	.word	0x00000000
        /*0040*/ 	.short	0x0001
        /*0042*/ 	.short	0x0008
        /*0044*/ 	.byte	0x00, 0xf5, 0x21, 0x00


	//----- nvinfo : EIATTR_KPARAM_INFO
	.align		4
.L_115:
        /*0048*/ 	.byte	0x04, 0x17
        /*004a*/ 	.short	(.L_117 - .L_116)
.L_116:
        /*004c*/ 	.word	0x00000000
        /*0050*/ 	.short	0x0000
        /*0052*/ 	.short	0x0000
        /*0054*/ 	.byte	0x00, 0xf5, 0x21, 0x00


	//----- nvinfo : EIATTR_SPARSE_MMA_MASK
	.align		4
.L_117:
        /*0058*/ 	.byte	0x03, 0x50
        /*005a*/ 	.short	0x0000


	//----- nvinfo : EIATTR_MAXREG_COUNT
	.align		4
        /*005c*/ 	.byte	0x03, 0x1b
        /*005e*/ 	.short	0x00ff


	//----- nvinfo : EIATTR_MERCURY_ISA_VERSION
	.align		4
        /*0060*/ 	.byte	0x03, 0x5f
        /*0062*/ 	.short	0x0101


	//----- nvinfo : EIATTR_VRC_CTA_INIT_COUNT
	.align		4
        /*0064*/ 	.byte	0x02, 0x4a
	.zero		1
	.zero		1


	//----- nvinfo : EIATTR_EXIT_INSTR_OFFSETS
	.align		4
        /*0068*/ 	.byte	0x04, 0x1c
        /*006a*/ 	.short	(.L_119 - .L_118)


	//   ....[0]....
.L_118:
        /*006c*/ 	.word	0x00000050


	//   ....[1]....
        /*0070*/ 	.word	0x00001010


	//----- nvinfo : EIATTR_CBANK_PARAM_SIZE
	.align		4
.L_119:
        /*0074*/ 	.byte	0x03, 0x19
        /*0076*/ 	.short	0x001c


	//----- nvinfo : EIATTR_PARAM_CBANK
	.align		4
        /*0078*/ 	.byte	0x04, 0x0a
        /*007a*/ 	.short	(.L_121 - .L_120)
	.align		4
.L_120:
        /*007c*/ 	.word	index@(.nv.constant0._Z9SumMatrixPdS_iii)
        /*0080*/ 	.short	0x0380
        /*0082*/ 	.short	0x001c


	//----- nvinfo : EIATTR_SW_WAR
	.align		4
.L_121:
        /*0084*/ 	.byte	0x04, 0x36
        /*0086*/ 	.short	(.L_123 - .L_122)
.L_122:
        /*0088*/ 	.word	0x00000008
.L_123:


//--------------------- .nv.info._Z6VecAddPKdS0_Pdi --------------------------
	.section	.nv.info._Z6VecAddPKdS0_Pdi,"",@"SHT_CUDA_INFO"
	.sectionflags	@""
	.align	4


	//----- nvinfo : EIATTR_CUDA_API_VERSION
	.align		4
        /*0000*/ 	.byte	0x04, 0x37
        /*0002*/ 	.short	(.L_125 - .L_124)
.L_124:
        /*0004*/ 	.word	0x00000082


	//----- nvinfo : EIATTR_KPARAM_INFO
	.align		4
.L_125:
        /*0008*/ 	.byte	0x04, 0x17
        /*000a*/ 	.short	(.L_127 - .L_126)
.L_126:
        /*000c*/ 	.word	0x00000000
        /*0010*/ 	.short	0x0003
        /*0012*/ 	.short	0x0018
        /*0014*/ 	.byte	0x00, 0xf0, 0x11, 0x00


	//----- nvinfo : EIATTR_KPARAM_INFO
	.align		4
.L_127:
        /*0018*/ 	.byte	0x04, 0x17
        /*001a*/ 	.short	(.L_129 - .L_128)
.L_128:
        /*001c*/ 	.word	0x00000000
        /*0020*/ 	.short	0x0002
        /*0022*/ 	.short	0x0010
        /*0024*/ 	.byte	0x00, 0xf5, 0x21, 0x00


	//----- nvinfo : EIATTR_KPARAM_INFO
	.align		4
.L_129:
        /*0028*/ 	.byte	0x04, 0x17
        /*002a*/ 	.short	(.L_131 - .L_130)
.L_130:
        /*002c*/ 	.word	0x00000000
        /*0030*/ 	.short	0x0001
        /*0032*/ 	.short	0x0008
        /*0034*/ 	.byte	0x00, 0xf5, 0x21, 0x00


	//----- nvinfo : EIATTR_KPARAM_INFO
	.align		4
.L_131:
        /*0038*/ 	.byte	0x04, 0x17
        /*003a*/ 	.short	(.L_133 - .L_132)
.L_132:
        /*003c*/ 	.word	0x00000000
        /*0040*/ 	.short	0x0000
        /*0042*/ 	.short	0x0000
        /*0044*/ 	.byte	0x00, 0xf5, 0x21, 0x00


	//----- nvinfo : EIATTR_SPARSE_MMA_MASK
	.align		4
.L_133:
        /*0048*/ 	.byte	0x03, 0x50
        /*004a*/ 	.short	0x0000


	//----- nvinfo : EIATTR_MAXREG_COUNT
	.align		4
        /*004c*/ 	.byte	0x03, 0x1b
        /*004e*/ 	.short	0x00ff


	//----- nvinfo : EIATTR_MERCURY_ISA_VERSION
	.align		4
        /*0050*/ 	.byte	0x03, 0x5f
        /*0052*/ 	.short	0x0101


	//----- nvinfo : EIATTR_VRC_CTA_INIT_COUNT
	.align		4
        /*0054*/ 	.byte	0x02, 0x4a
	.zero		1
	.zero		1


	//----- nvinfo : EIATTR_EXIT_INSTR_OFFSETS
	.align		4
        /*0058*/ 	.byte	0x04, 0x1c
        /*005a*/ 	.short	(.L_135 - .L_134)


	//   ....[0]....
.L_134:
        /*005c*/ 	.word	0x00000070


	//   ....[1]....
        /*0060*/ 	.word	0x00000130


	//----- nvinfo : EIATTR_CBANK_PARAM_SIZE
	.align		4
.L_135:
        /*0064*/ 	.byte	0x03, 0x19
        /*0066*/ 	.short	0x001c


	//----- nvinfo : EIATTR_PARAM_CBANK
	.align		4
        /*0068*/ 	.byte	0x04, 0x0a
        /*006a*/ 	.short	(.L_137 - .L_136)
	.align		4
.L_136:
        /*006c*/ 	.word	index@(.nv.constant0._Z6VecAddPKdS0_Pdi)
        /*0070*/ 	.short	0x0380
        /*0072*/ 	.short	0x001c


	//----- nvinfo : EIATTR_SW_WAR
	.align		4
.L_137:
        /*0074*/ 	.byte	0x04, 0x36
        /*0076*/ 	.short	(.L_139 - .L_138)
.L_138:
        /*0078*/ 	.word	0x00000008
.L_139:


//--------------------- .nv.info._Z6kerneliiPi    --------------------------
	.section	.nv.info._Z6kerneliiPi,"",@"SHT_CUDA_INFO"
	.sectionflags	@""
	.align	4


	//----- nvinfo : EIATTR_CUDA_API_VERSION
	.align		4
        /*0000*/ 	.byte	0x04, 0x37
        /*0002*/ 	.short	(.L_141 - .L_140)
.L_140:
        /*0004*/ 	.word	0x00000082


	//----- nvinfo : EIATTR_KPARAM_INFO
	.align		4
.L_141:
        /*0008*/ 	.byte	0x04, 0x17
        /*000a*/ 	.short	(.L_143 - .L_142)
.L_142:
        /*000c*/ 	.word	0x00000000
        /*0010*/ 	.short	0x0002
        /*0012*/ 	.short	0x0008
        /*0014*/ 	.byte	0x00, 0xf5, 0x21, 0x00


	//----- nvinfo : EIATTR_KPARAM_INFO
	.align		4
.L_143:
        /*0018*/ 	.byte	0x04, 0x17
        /*001a*/ 	.short	(.L_145 - .L_144)
.L_144:
        /*001c*/ 	.word	0x00000000
        /*0020*/ 	.short	0x0001
        /*0022*/ 	.short	0x0004
        /*0024*/ 	.byte	0x00, 0xf0, 0x11, 0x00


	//----- nvinfo : EIATTR_KPARAM_INFO
	.align		4
.L_145:
        /*0028*/ 	.byte	0x04, 0x17
        /*002a*/ 	.short	(.L_147 - .L_146)
.L_146:
        /*002c*/ 	.word	0x00000000
        /*0030*/ 	.short	0x0000
        /*0032*/ 	.short	0x0000
        /*0034*/ 	.byte	0x00, 0xf0, 0x11, 0x00


	//----- nvinfo : EIATTR_SPARSE_MMA_MASK
	.align		4
.L_147:
        /*0038*/ 	.byte	0x03, 0x50
        /*003a*/ 	.short	0x0000


	//----- nvinfo : EIATTR_MAXREG_COUNT
	.align		4
        /*003c*/ 	.byte	0x03, 0x1b
        /*003e*/ 	.short	0x00ff


	//----- nvinfo : EIATTR_MERCURY_ISA_VERSION
	.align		4
        /*0040*/ 	.byte	0x03, 0x5f
        /*0042*/ 	.short	0x0101


	//----- nvinfo : EIATTR_VRC_CTA_INIT_COUNT
	.align		4
        /*0044*/ 	.byte	0x02, 0x4a
	.zero		1
	.zero		1


	//----- nvinfo : EIATTR_EXIT_INSTR_OFFSETS
	.align		4
        /*0048*/ 	.byte	0x04, 0x1c
        /*004a*/ 	.short	(.L_149 - .L_148)


	//   ....[0]....
.L_148:
        /*004c*/ 	.word	0x00000070


	//----- nvinfo : EIATTR_CBANK_PARAM_SIZE
	.align		4
.L_149:
        /*0050*/ 	.byte	0x03, 0x19
        /*0052*/ 	.short	0x0010


	//----- nvinfo : EIATTR_PARAM_CBANK
	.align		4
        /*0054*/ 	.byte	0x04, 0x0a
        /*0056*/ 	.short	(.L_151 - .L_150)
	.align		4
.L_150:
        /*0058*/ 	.word	index@(.nv.constant0._Z6kerneliiPi)
        /*005c*/ 	.short	0x0380
        /*005e*/ 	.short	0x0010


	//----- nvinfo : EIATTR_SW_WAR
	.align		4
.L_151:
        /*0060*/ 	.byte	0x04, 0x36
        /*0062*/ 	.short	(.L_153 - .L_152)
.L_152:
        /*0064*/ 	.word	0x00000008
.L_153:


//--------------------- .nv.callgraph             --------------------------
	.section	.nv.callgraph,"",@"SHT_CUDA_CALLGRAPH"
	.align	4
	.sectionentsize	8
	.align		4
        /*0000*/ 	.word	0x00000000
	.align		4
        /*0004*/ 	.word	0xffffffff
	.align		4
        /*0008*/ 	.word	0x00000000
	.align		4
        /*000c*/ 	.word	0xfffffffe
	.align		4
        /*0010*/ 	.word	0x00000000
	.align		4
        /*0014*/ 	.word	0xfffffffd
	.align		4
        /*0018*/ 	.word	0x00000000
	.align		4
        /*001c*/ 	.word	0xfffffffc


//--------------------- .text._Z3addPiS_          --------------------------
	.section	.text._Z3addPiS_,"ax",@progbits
	.align	128
        .global         _Z3addPiS_
        .type           _Z3addPiS_,@function
        .size           _Z3addPiS_,(.L_x_33 - _Z3addPiS_)
        .other          _Z3addPiS_,@"STO_CUDA_ENTRY STV_DEFAULT"
_Z3addPiS_:
.text._Z3addPiS_:
[----:B------:R-:W-:Y:S01]  /*0000*/  LDC R1, c[0x0][0x37c] ;  /* 0x0000df00ff017b82 */ /* 0x000fe20000000800 */
[----:B------:R-:W0:Y:S02]  /*0010*/  S2R R7, SR_CTAID.X ;  /* 0x0000000000077919 */ /* 0x000e240000002500 */
[----:B0-----:R-:W-:-:S13]  /*0020*/  ISETP.GT.U32.AND P0, PT, R7, 0x3e7, PT ;  /* 0x000003e70700780c */ /* 0x001fda0003f04070 */
[----:B------:R-:W-:Y:S05]  /*0030*/  @P0 EXIT ;  /* 0x000000000000094d */ /* 0x000fea0003800000 */
[----:B------:R-:W0:Y:S01]  /*0040*/  LDC.64 R2, c[0x0][0x380] ;  /* 0x0000e000ff027b82 */ /* 0x000e220000000a00 */
[----:B------:R-:W1:Y:S07]  /*0050*/  LDCU.64 UR4, c[0x0][0x358] ;  /* 0x00006b00ff0477ac */ /* 0x000e6e0008000a00 */
[----:B------:R-:W2:Y:S01]  /*0060*/  LDC.64 R4, c[0x0][0x388] ;  /* 0x0000e200ff047b82 */ /* 0x000ea20000000a00 */
[----:B0-----:R-:W-:-:S06]  /*0070*/  IMAD.WIDE.U32 R2, R7, 0x4, R2 ;  /* 0x0000000407027825 */ /* 0x001fcc00078e0002 */
[----:B-1----:R-:W3:Y:S01]  /*0080*/  LDG.E R2, desc[UR4][R2.64] ;  /* 0x0000000402027981 */ /* 0x002ee2000c1e1900 */
[----:B--2---:R-:W-:Y:S01]  /*0090*/  IMAD.WIDE.U32 R4, R7, 0x4, R4 ;  /* 0x0000000407047825 */ /* 0x004fe200078e0004 */
[----:B---3--:R-:W-:-:S05]  /*00a0*/  SHF.L.U32 R7, R2, 0x1, RZ ;  /* 0x0000000102077819 */ /* 0x008fca00000006ff */
[----:B------:R-:W-:Y:S01]  /*00b0*/  STG.E desc[UR4][R4.64], R7 ;  /* 0x0000000704007986 */ /* 0x000fe2000c101904 */
[----:B------:R-:W-:Y:S05]  /*00c0*/  EXIT ;  /* 0x000000000000794d */ /* 0x000fea0003800000 */
.L_x_0:
[----:B------:R-:W-:-:S00]  /*00d0*/  BRA `(.L_x_0) ;  /* 0xfffffffc00fc7947 */ /* 0x000fc0000383ffff */
[----:B------:R-:W-:-:S00]  /*00e0*/  NOP ;  /* 0x0000000000007918 */ /* 0x000fc00000000000 */
        /* <DEDUP_REMOVED lines=9> */
.L_x_33:


//--------------------- .text._Z11add_threadsPdS_i --------------------------
	.section	.text._Z11add_threadsPdS_i,"ax",@progbits
	.align	128
        .global         _Z11add_threadsPdS_i
        .type           _Z11add_threadsPdS_i,@function
        .size           _Z11add_threadsPdS_i,(.L_x_32 - _Z11add_threadsPdS_i)
        .other          _Z11add_threadsPdS_i,@"STO_CUDA_ENTRY STV_DEFAULT"
_Z11add_threadsPdS_i:
.text._Z11add_threadsPdS_i:
[----:B------:R-:W-:Y:S01]  /*0000*/  LDC R1, c[0x0][0x37c] ;  /* 0x0000df00ff017b82 */ /* 0x000fe20000000800 */
[----:B------:R-:W0:Y:S02]  /*0010*/  LDCU UR5, c[0x0][0x390] ;  /* 0x00007200ff0577ac */ /* 0x000e240008000800 */
[----:B0-----:R-:W-:-:S13]  /*0020*/  ISETP.NE.AND P0, PT, RZ, UR5, PT ;  /* 0x00000005ff007c0c */ /* 0x001fda000bf05270 */
[----:B------:R-:W-:Y:S05]  /*0030*/  @!P0 EXIT ;  /* 0x000000000000894d */ /* 0x000fea0003800000 */
[----:B------:R-:W0:Y:S01]  /*0040*/  S2R R3, SR_CTAID.X ;  /* 0x0000000000037919 */ /* 0x000e220000002500 */
[----:B------:R-:W0:Y:S01]  /*0050*/  LDC.64 R6, c[0x0][0x380] ;  /* 0x0000e000ff067b82 */ /* 0x000e220000000a00 */
[----:B------:R-:W-:Y:S01]  /*0060*/  UISETP.NE.AND UP0, UPT, UR5, 0x1, UPT ;  /* 0x000000010500788c */ /* 0x000fe2000bf05270 */
[----:B------:R-:W1:Y:S01]  /*0070*/  LDCU.64 UR6, c[0x0][0x358] ;  /* 0x00006b00ff0677ac */ /* 0x000e620008000a00 */
[----:B------:R-:W-:-:S05]  /*0080*/  UMOV UR4, URZ ;  /* 0x000000ff00047c82 */ /* 0x000fca0008000000 */
[----:B------:R-:W2:Y:S01]  /*0090*/  LDC.64 R4, c[0x0][0x388] ;  /* 0x0000e200ff047b82 */ /* 0x000ea20000000a00 */
[----:B------:R-:W-:Y:S01]  /*00a0*/  UMOV UR8, 0x40000000 ;  /* 0x4000000000087882 */ /* 0x000fe20000000000 */
[----:B0-----:R-:W-:-:S04]  /*00b0*/  IMAD.WIDE.U32 R6, R3, 0x8, R6 ;  /* 0x0000000803067825 */ /* 0x001fc800078e0006 */
[----:B--2---:R-:W-:Y:S01]  /*00c0*/  IMAD.WIDE.U32 R4, R3, 0x8, R4 ;  /* 0x0000000803047825 */ /* 0x004fe200078e0004 */
[----:B-1----:R-:W-:Y:S06]  /*00d0*/  BRA.U !UP0, `(.L_x_1) ;  /* 0x0000000908a87547 */ /* 0x002fec000b800000 */
[----:B------:R-:W-:-:S04]  /*00e0*/  ULOP3.LUT UR5, UR5, 0xfffffffe, URZ, 0xc0, !UPT ;  /* 0xfffffffe05057892 */ /* 0x000fc8000f8ec0ff */
[----:B------:R-:W-:-:S12]  /*00f0*/  UIADD3 UR5, UPT, UPT, -UR5, URZ, URZ ;  /* 0x000000ff05057290 */ /* 0x000fd8000fffe1ff */
.L_x_6:
[----:B0-----:R-:W2:Y:S01]  /*0100*/  LDG.E.64 R2, desc[UR6][R6.64] ;  /* 0x0000000606027981 */ /* 0x001ea2000c1e1b00 */
[----:B------:R-:W-:Y:S01]  /*0110*/  IMAD.MOV.U32 R8, RZ, RZ, 0x652b82fe ;  /* 0x652b82feff087424 */ /* 0x000fe200078e00ff */
[----:B------:R-:W-:Y:S01]  /*0120*/  UMOV UR10, 0xfefa39ef ;  /* 0xfefa39ef000a7882 */ /* 0x000fe20000000000 */
[----:B------:R-:W-:Y:S01]  /*0130*/  IMAD.MOV.U32 R9, RZ, RZ, 0x3ff71547 ;  /* 0x3ff71547ff097424 */ /* 0x000fe200078e00ff */
[----:B------:R-:W-:Y:S01]  /*0140*/  UMOV UR11, 0x3fe62e42 ;  /* 0x3fe62e42000b7882 */ /* 0x000fe20000000000 */
[----:B--2---:R-:W-:-:S08]  /*0150*/  DMUL R2, R2, -2 ;  /* 0xc000000002027828 */ /* 0x004fd00000000000 */
[----:B------:R-:W-:Y:S02]  /*0160*/  DFMA R8, R2, R8, 6.75539944105574400000e+15 ;  /* 0x433800000208742b */ /* 0x000fe40000000008 */
[----:B------:R-:W-:-:S06]  /*0170*/  FSETP.GEU.AND P0, PT, |R3|, 4.1917929649353027344, PT ;  /* 0x4086232b0300780b */ /* 0x000fcc0003f0e200 */
[----:B------:R-:W-:-:S08]  /*0180*/  DADD R10, R8, -6.75539944105574400000e+15 ;  /* 0xc3380000080a7429 */ /* 0x000fd00000000000 */
[----:B------:R-:W-:Y:S01]  /*0190*/  DFMA R12, R10, -UR10, R2 ;  /* 0x8000000a0a0c7c2b */ /* 0x000fe20008000002 */
[----:B------:R-:W-:Y:S01]  /*01a0*/  UMOV UR10, 0x3b39803f ;  /* 0x3b39803f000a7882 */ /* 0x000fe20000000000 */
[----:B------:R-:W-:-:S06]  /*01b0*/  UMOV UR11, 0x3c7abc9e ;  /* 0x3c7abc9e000b7882 */ /* 0x000fcc0000000000 */
[----:B------:R-:W-:Y:S01]  /*01c0*/  DFMA R10, R10, -UR10, R12 ;  /* 0x8000000a0a0a7c2b */ /* 0x000fe2000800000c */
[----:B------:R-:W-:Y:S01]  /*01d0*/  UMOV UR10, 0x69ce2bdf ;  /* 0x69ce2bdf000a7882 */ /* 0x000fe20000000000 */
[----:B------:R-:W-:Y:S01]  /*01e0*/  IMAD.MOV.U32 R12, RZ, RZ, -0x35dec16 ;  /* 0xfca213eaff0c7424 */ /* 0x000fe200078e00ff */
[----:B------:R-:W-:Y:S01]  /*01f0*/  UMOV UR11, 0x3e5ade15 ;  /* 0x3e5ade15000b7882 */ /* 0x000fe20000000000 */
[----:B------:R-:W-:-:S06]  /*0200*/  IMAD.MOV.U32 R13, RZ, RZ, 0x3e928af3 ;  /* 0x3e928af3ff0d7424 */ /* 0x000fcc00078e00ff */
[----:B------:R-:W-:Y:S01]  /*0210*/  DFMA R12, R10, UR10, R12 ;  /* 0x0000000a0a0c7c2b */ /* 0x000fe2000800000c */
[----:B------:R-:W-:Y:S01]  /*0220*/  UMOV UR10, 0x62401315 ;  /* 0x62401315000a7882 */ /* 0x000fe20000000000 */
[----:B------:R-:W-:-:S06]  /*0230*/  UMOV UR11, 0x3ec71dee ;  /* 0x3ec71dee000b7882 */ /* 0x000fcc0000000000 */
[----:B------:R-:W-:Y:S01]  /*0240*/  DFMA R12, R10, R12, UR10 ;  /* 0x0000000a0a0c7e2b */ /* 0x000fe2000800000c */
        /* <DEDUP_REMOVED lines=20> */
[----:B------:R-:W-:-:S08]  /*0390*/  DFMA R12, R10, R12, UR10 ;  /* 0x0000000a0a0c7e2b */ /* 0x000fd0000800000c */
[----:B------:R-:W-:-:S08]  /*03a0*/  DFMA R12, R10, R12, 1 ;  /* 0x3ff000000a0c742b */ /* 0x000fd0000000000c */
[----:B------:R-:W-:-:S10]  /*03b0*/  DFMA R12, R10, R12, 1 ;  /* 0x3ff000000a0c742b */ /* 0x000fd4000000000c */
[----:B------:R-:W-:Y:S02]  /*03c0*/  IMAD R11, R8, 0x100000, R13 ;  /* 0x00100000080b7824 */ /* 0x000fe400078e020d */
[----:B------:R-:W-:Y:S01]  /*03d0*/  IMAD.MOV.U32 R10, RZ, RZ, R12 ;  /* 0x000000ffff0a7224 */ /* 0x000fe200078e000c */
[----:B------:R-:W-:Y:S06]  /*03e0*/  @!P0 BRA `(.L_x_2) ;  /* 0x0000000000348947 */ /* 0x000fec0003800000 */
[----:B------:R-:W-:Y:S01]  /*03f0*/  FSETP.GEU.AND P1, PT, |R3|, 4.2275390625, PT ;  /* 0x408748000300780b */ /* 0x000fe20003f2e200 */
[C---:B------:R-:W-:Y:S02]  /*0400*/  DADD R10, R2.reuse, +INF ;  /* 0x7ff00000020a7429 */ /* 0x040fe40000000000 */
[----:B------:R-:W-:-:S08]  /*0410*/  DSETP.GEU.AND P0, PT, R2, RZ, PT ;  /* 0x000000ff0200722a */ /* 0x000fd00003f0e000 */
[----:B------:R-:W-:Y:S02]  /*0420*/  FSEL R10, R10, RZ, P0 ;  /* 0x000000ff0a0a7208 */ /* 0x000fe40000000000 */
[----:B------:R-:W-:Y:S01]  /*0430*/  FSEL R11, R11, RZ, P0 ;  /* 0x000000ff0b0b7208 */ /* 0x000fe20000000000 */
[----:B------:R-:W-:Y:S06]  /*0440*/  @P1 BRA `(.L_x_2) ;  /* 0x00000000001c1947 */ /* 0x000fec0003800000 */
[----:B------:R-:W-:Y:S01]  /*0450*/  LEA.HI R0, R8, R8, RZ, 0x1 ;  /* 0x0000000808007211 */ /* 0x000fe200078f08ff */
[----:B------:R-:W-:-:S03]  /*0460*/  IMAD.MOV.U32 R10, RZ, RZ, RZ ;  /* 0x000000ffff0a7224 */ /* 0x000fc600078e00ff */
[----:B------:R-:W-:-:S05]  /*0470*/  SHF.R.S32.HI R3, RZ, 0x1, R0 ;  /* 0x00000001ff037819 */ /* 0x000fca0000011400 */
[----:B------:R-:W-:Y:S02]  /*0480*/  IMAD.IADD R8, R8, 0x1, -R3 ;  /* 0x0000000108087824 */ /* 0x000fe400078e0a03 */
[----:B------:R-:W-:-:S03]  /*0490*/  IMAD R13, R3, 0x100000, R13 ;  /* 0x00100000030d7824 */ /* 0x000fc600078e020d */
[----:B------:R-:W-:-:S06]  /*04a0*/  LEA R11, R8, 0x3ff00000, 0x14 ;  /* 0x3ff00000080b7811 */ /* 0x000fcc00078ea0ff */
[----:B------:R-:W-:-:S11]  /*04b0*/  DMUL R10, R12, R10 ;  /* 0x0000000a0c0a7228 */ /* 0x000fd60000000000 */
.L_x_2:
[----:B------:R-:W-:Y:S01]  /*04c0*/  DADD R12, R10, 1 ;  /* 0x3ff000000a0c7429 */ /* 0x000fe20000000000 */
[----:B------:R-:W-:Y:S01]  /*04d0*/  IMAD.MOV.U32 R2, RZ, RZ, 0x1 ;  /* 0x00000001ff027424 */ /* 0x000fe200078e00ff */
[----:B------:R-:W-:-:S04]  /*04e0*/  UIADD3 UR5, UPT, UPT, UR5, 0x2, URZ ;  /* 0x0000000205057890 */ /* 0x000fc8000fffe0ff */
[----:B------:R-:W0:Y:S01]  /*04f0*/  MUFU.RCP64H R3, R13 ;  /* 0x0000000d00037308 */ /* 0x000e220000001800 */
[----:B------:R-:W-:Y:S01]  /*0500*/  UISETP.NE.AND UP0, UPT, UR5, URZ, UPT ;  /* 0x000000ff0500728c */ /* 0x000fe2000bf05270 */
[----:B0-----:R-:W-:-:S08]  /*0510*/  DFMA R8, -R12, R2, 1 ;  /* 0x3ff000000c08742b */ /* 0x001fd00000000102 */
[----:B------:R-:W-:-:S08]  /*0520*/  DFMA R8, R8, R8, R8 ;  /* 0x000000080808722b */ /* 0x000fd00000000008 */
[----:B------:R-:W-:-:S08]  /*0530*/  DFMA R8, R2, R8, R2 ;  /* 0x000000080208722b */ /* 0x000fd00000000002 */
[----:B------:R-:W-:-:S08]  /*0540*/  DFMA R2, -R12, R8, 1 ;  /* 0x3ff000000c02742b */ /* 0x000fd00000000108 */
[----:B------:R-:W-:-:S08]  /*0550*/  DFMA R2, R8, R2, R8 ;  /* 0x000000020802722b */ /* 0x000fd00000000008 */
[----:B------:R-:W-:-:S08]  /*0560*/  DMUL R8, R2, 2 ;  /* 0x4000000002087828 */ /* 0x000fd00000000000 */
[----:B------:R-:W-:-:S08]  /*0570*/  DFMA R10, -R12, R8, 2 ;  /* 0x400000000c0a742b */ /* 0x000fd00000000108 */
[----:B------:R-:W-:-:S10]  /*0580*/  DFMA R2, R2, R10, R8 ;  /* 0x0000000a0202722b */ /* 0x000fd40000000008 */
[----:B------:R-:W-:-:S05]  /*0590*/  FFMA R0, RZ, R13, R3 ;  /* 0x0000000dff007223 */ /* 0x000fca0000000003 */
[----:B------:R-:W-:-:S13]  /*05a0*/  FSETP.GT.AND P0, PT, |R0|, 1.469367938527859385e-39, PT ;  /* 0x001000000000780b */ /* 0x000fda0003f04200 */
[----:B------:R-:W-:Y:S05]  /*05b0*/  @P0 BRA `(.L_x_3) ;  /* 0x0000000000180947 */ /* 0x000fea0003800000 */
[----:B------:R-:W-:Y:S01]  /*05c0*/  IMAD.MOV.U32 R10, RZ, RZ, R12 ;  /* 0x000000ffff0a7224 */ /* 0x000fe200078e000c */
[----:B------:R-:W-:Y:S01]  /*05d0*/  MOV R0, 0x600 ;  /* 0x0000060000007802 */ /* 0x000fe20000000f00 */
[----:B------:R-:W-:-:S07]  /*05e0*/  IMAD.MOV.U32 R11, RZ, RZ, R13 ;  /* 0x000000ffff0b7224 */ /* 0x000fce00078e000d */
[----:B------:R-:W-:Y:S05]  /*05f0*/  CALL.REL.NOINC `($__internal_0_$__cuda_sm20_div_rn_f64_full) ;  /* 0x0000000800bc7944 */ /* 0x000fea0003c00000 */
[----:B------:R-:W-:Y:S02]  /*0600*/  IMAD.MOV.U32 R2, RZ, RZ, R18 ;  /* 0x000000ffff027224 */ /* 0x000fe400078e0012 */
[----:B------:R-:W-:-:S07]  /*0610*/  IMAD.MOV.U32 R3, RZ, RZ, R19 ;  /* 0x000000ffff037224 */ /* 0x000fce00078e0013 */
.L_x_3:
[----:B------:R-:W2:Y:S01]  /*0620*/  LDG.E.64 R10, desc[UR6][R4.64] ;  /* 0x00000006040a7981 */ /* 0x000ea2000c1e1b00 */
[----:B------:R-:W-:-:S08]  /*0630*/  DADD R8, R2, -1 ;  /* 0xbff0000002087429 */ /* 0x000fd00000000000 */
[----:B--2---:R-:W-:-:S07]  /*0640*/  DADD R8, R8, R10 ;  /* 0x0000000008087229 */ /* 0x004fce000000000a */
[----:B------:R0:W-:Y:S04]  /*0650*/  STG.E.64 desc[UR6][R4.64], R8 ;  /* 0x0000000804007986 */ /* 0x0001e8000c101b06 */
[----:B------:R-:W2:Y:S01]  /*0660*/  LDG.E.64 R2, desc[UR6][R6.64] ;  /* 0x0000000606027981 */ /* 0x000ea2000c1e1b00 */
        /* <DEDUP_REMOVED lines=45> */
[----:B0-----:R-:W-:Y:S06]  /*0940*/  @!P0 BRA `(.L_x_4) ;  /* 0x0000000000348947 */ /* 0x001fec0003800000 */
        /* <DEDUP_REMOVED lines=13> */
.L_x_4:
[----:B------:R-:W-:Y:S01]  /*0a20*/  DADD R10, R12, 1 ;  /* 0x3ff000000c0a7429 */ /* 0x000fe20000000000 */
[----:B------:R-:W-:-:S05]  /*0a30*/  IMAD.MOV.U32 R2, RZ, RZ, 0x1 ;  /* 0x00000001ff027424 */ /* 0x000fca00078e00ff */
[----:B------:R-:W0:Y:S02]  /*0a40*/  MUFU.RCP64H R3, R11 ;  /* 0x0000000b00037308 */ /* 0x000e240000001800 */
        /* <DEDUP_REMOVED lines=11> */
[----:B------:R-:W-:-:S07]  /*0b00*/  MOV R0, 0xb20 ;  /* 0x00000b2000007802 */ /* 0x000fce0000000f00 */
[----:B------:R-:W-:Y:S05]  /*0b10*/  CALL.REL.NOINC `($__internal_0_$__cuda_sm20_div_rn_f64_full) ;  /* 0x0000000400747944 */ /* 0x000fea0003c00000 */
[----:B------:R-:W-:Y:S02]  /*0b20*/  IMAD.MOV.U32 R2, RZ, RZ, R18 ;  /* 0x000000ffff027224 */ /* 0x000fe400078e0012 */
[----:B------:R-:W-:-:S07]  /*0b30*/  IMAD.MOV.U32 R3, RZ, RZ, R19 ;  /* 0x000000ffff037224 */ /* 0x000fce00078e0013 */
.L_x_5:
[----:B------:R-:W-:-:S08]  /*0b40*/  DADD R2, R2, -1 ;  /* 0xbff0000002027429 */ /* 0x000fd00000000000 */
[----:B------:R-:W-:-:S07]  /*0b50*/  DADD R2, R8, R2 ;  /* 0x0000000008027229 */ /* 0x000fce0000000002 */
[----:B------:R0:W-:Y:S01]  /*0b60*/  STG.E.64 desc[UR6][R4.64], R2 ;  /* 0x0000000204007986 */ /* 0x0001e2000c101b06 */
[----:B------:R-:W-:Y:S05]  /*0b70*/  BRA.U UP0, `(.L_x_6) ;  /* 0xfffffff500607547 */ /* 0x000fea000b83ffff */
.L_x_1:
[----:B------:R-:W1:Y:S02]  /*0b80*/  LDC R0, c[0x0][0x390] ;  /* 0x0000e400ff007b82 */ /* 0x000e640000000800 */
[----:B-1----:R-:W-:-:S04]  /*0b90*/  LOP3.LUT R0, R0, 0x1, RZ, 0xc0, !PT ;  /* 0x0000000100007812 */ /* 0x002fc800078ec0ff */
[----:B------:R-:W-:-:S13]  /*0ba0*/  ISETP.NE.U32.AND P0, PT, R0, 0x1, PT ;  /* 0x000000010000780c */ /* 0x000fda0003f05070 */
[----:B------:R-:W-:Y:S05]  /*0bb0*/  @P0 EXIT ;  /* 0x000000000000094d */ /* 0x000fea0003800000 */
        /* <DEDUP_REMOVED lines=60> */
.L_x_7:
        /* <DEDUP_REMOVED lines=18> */
.L_x_8:
[----:B------:R-:W2:Y:S01]  /*10a0*/  LDG.E.64 R6, desc[UR6][R4.64] ;  /* 0x0000000604067981 */ /* 0x000ea2000c1e1b00 */
[----:B------:R-:W-:-:S08]  /*10b0*/  DADD R2, R2, -1 ;  /* 0xbff0000002027429 */ /* 0x000fd00000000000 */
[----:B--2---:R-:W-:-:S07]  /*10c0*/  DADD R2, R2, R6 ;  /* 0x0000000002027229 */ /* 0x004fce0000000006 */
[----:B------:R-:W-:Y:S01]  /*10d0*/  STG.E.64 desc[UR6][R4.64], R2 ;  /* 0x0000000204007986 */ /* 0x000fe2000c101b06 */
[----:B------:R-:W-:Y:S05]  /*10e0*/  EXIT ;  /* 0x000000000000794d */ /* 0x000fea0003800000 */
        .weak           $__internal_0_$__cuda_sm20_div_rn_f64_full
        .type           $__internal_0_$__cuda_sm20_div_rn_f64_full,@function
        .size           $__internal_0_$__cuda_sm20_div_rn_f64_full,(.L_x_32 - $__internal_0_$__cuda_sm20_div_rn_f64_full)
$__internal_0_$__cuda_sm20_div_rn_f64_full:
[C---:B------:R-:W-:Y:S01]  /*10f0*/  FSETP.GEU.AND P0, PT, |R11|.reuse, 1.469367938527859385e-39, PT ;  /* 0x001000000b00780b */ /* 0x040fe20003f0e200 */
[----:B------:R-:W-:Y:S01]  /*1100*/  IMAD.MOV.U32 R16, RZ, RZ, 0x1 ;  /* 0x00000001ff107424 */ /* 0x000fe200078e00ff */
[C---:B------:R-:W-:Y:S01]  /*1110*/  LOP3.LUT R2, R11.reuse, 0x800fffff, RZ, 0xc0, !PT ;  /* 0x800fffff0b027812 */ /* 0x040fe200078ec0ff */
[----:B------:R-:W-:Y:S01]  /*1120*/  IMAD.MOV.U32 R21, RZ, RZ, 0x1ca00000 ;  /* 0x1ca00000ff157424 */ /* 0x000fe200078e00ff */
[----:B------:R-:W-:Y:S02]  /*1130*/  LOP3.LUT R23, R11, 0x7ff00000, RZ, 0xc0, !PT ;  /* 0x7ff000000b177812 */ /* 0x000fe400078ec0ff */
[----:B------:R-:W-:Y:S01]  /*1140*/  LOP3.LUT R3, R2, 0x3ff00000, RZ, 0xfc, !PT ;  /* 0x3ff0000002037812 */ /* 0x000fe200078efcff */
[----:B------:R-:W-:-:S06]  /*1150*/  IMAD.MOV.U32 R2, RZ, RZ, R10 ;  /* 0x000000ffff027224 */ /* 0x000fcc00078e000a */
[----:B------:R-:W-:-:S06]  /*1160*/  @!P0 DMUL R2, R10, 8.98846567431157953865e+307 ;  /* 0x7fe000000a028828 */ /* 0x000fcc0000000000 */
[----:B------:R-:W0:Y:S02]  /*1170*/  MUFU.RCP64H R17, R3 ;  /* 0x0000000300117308 */ /* 0x000e240000001800 */
[----:B0-----:R-:W-:-:S08]  /*1180*/  DFMA R12, R16, -R2, 1 ;  /* 0x3ff00000100c742b */ /* 0x001fd00000000802 */
[----:B------:R-:W-:Y:S01]  /*1190*/  DFMA R14, R12, R12, R12 ;  /* 0x0000000c0c0e722b */ /* 0x000fe2000000000c */
[----:B------:R-:W-:Y:S02]  /*11a0*/  IMAD.U32 R13, RZ, RZ, UR8 ;  /* 0x00000008ff0d7e24 */ /* 0x000fe4000f8e00ff */
[----:B------:R-:W-:-:S03]  /*11b0*/  IMAD.U32 R12, RZ, RZ, UR4 ;  /* 0x00000004ff0c7e24 */ /* 0x000fc6000f8e00ff */
[----:B------:R-:W-:Y:S02]  /*11c0*/  LOP3.LUT R22, R13, 0x7ff00000, RZ, 0xc0, !PT ;  /* 0x7ff000000d167812 */ /* 0x000fe400078ec0ff */
[----:B------:R-:W-:Y:S01]  /*11d0*/  DFMA R16, R16, R14, R16 ;  /* 0x0000000e1010722b */ /* 0x000fe20000000010 */
[----:B------:R-:W-:Y:S01]  /*11e0*/  IMAD.MOV.U32 R14, RZ, RZ, R12 ;  /* 0x000000ffff0e7224 */ /* 0x000fe200078e000c */
[----:B------:R-:W-:Y:S01]  /*11f0*/  ISETP.GE.U32.AND P1, PT, R22, R23, PT ;  /* 0x000000171600720c */ /* 0x000fe20003f26070 */
[----:B------:R-:W-:-:S03]  /*1200*/  IMAD.MOV.U32 R20, RZ, RZ, R22 ;  /* 0x000000ffff147224 */ /* 0x000fc600078e0016 */
[----:B------:R-:W-:Y:S02]  /*1210*/  SEL R15, R21, 0x63400000, !P1 ;  /* 0x63400000150f7807 */ /* 0x000fe40004800000 */
[----:B------:R-:W-:Y:S01]  /*1220*/  DFMA R18, R16, -R2, 1 ;  /* 0x3ff000001012742b */ /* 0x000fe20000000802 */
[----:B------:R-:W-:Y:S02]  /*1230*/  FSETP.GEU.AND P1, PT, |R13|, 1.469367938527859385e-39, PT ;  /* 0x001000000d00780b */ /* 0x000fe40003f2e200 */
[----:B------:R-:W-:-:S05]  /*1240*/  LOP3.LUT R15, R15, 0x800fffff, R13, 0xf8, !PT ;  /* 0x800fffff0f0f7812 */ /* 0x000fca00078ef80d */
[----:B------:R-:W-:-:S06]  /*1250*/  DFMA R16, R16, R18, R16 ;  /* 0x000000121010722b */ /* 0x000fcc0000000010 */
[----:B------:R-:W-:Y:S05]  /*1260*/  @P1 BRA `(.L_x_9) ;  /* 0x0000000000201947 */ /* 0x000fea0003800000 */
[----:B------:R-:W-:Y:S01]  /*1270*/  LOP3.LUT R19, R11, 0x7ff00000, RZ, 0xc0, !PT ;  /* 0x7ff000000b137812 */ /* 0x000fe200078ec0ff */
[----:B------:R-:W-:-:S03]  /*1280*/  IMAD.MOV.U32 R18, RZ, RZ, RZ ;  /* 0x000000ffff127224 */ /* 0x000fc600078e00ff */
[----:B------:R-:W-:-:S04]  /*1290*/  ISETP.GE.U32.AND P1, PT, R22, R19, PT ;  /* 0x000000131600720c */ /* 0x000fc80003f26070 */
[----:B------:R-:W-:-:S04]  /*12a0*/  SEL R19, R21, 0x63400000, !P1 ;  /* 0x6340000015137807 */ /* 0x000fc80004800000 */
[----:B------:R-:W-:-:S04]  /*12b0*/  LOP3.LUT R19, R19, 0x80000000, R13, 0xf8, !PT ;  /* 0x8000000013137812 */ /* 0x000fc800078ef80d */
[----:B------:R-:W-:-:S06]  /*12c0*/  LOP3.LUT R19, R19, 0x100000, RZ, 0xfc, !PT ;  /* 0x0010000013137812 */ /* 0x000fcc00078efcff */
[----:B------:R-:W-:-:S10]  /*12d0*/  DFMA R14, R14, 2, -R18 ;  /* 0x400000000e0e782b */ /* 0x000fd40000000812 */
[----:B------:R-:W-:-:S07]  /*12e0*/  LOP3.LUT R20, R15, 0x7ff00000, RZ, 0xc0, !PT ;  /* 0x7ff000000f147812 */ /* 0x000fce00078ec0ff */
.L_x_9:
[----:B------:R-:W-:Y:S01]  /*12f0*/  VIADD R26, R20, 0xffffffff ;  /* 0xffffffff141a7836 */ /* 0x000fe20000000000 */
[----:B------:R-:W-:Y:S01]  /*1300*/  @!P0 LOP3.LUT R23, R3, 0x7ff00000, RZ, 0xc0, !PT ;  /* 0x7ff0000003178812 */ /* 0x000fe200078ec0ff */
[----:B------:R-:W-:-:S03]  /*1310*/  DMUL R18, R16, R14 ;  /* 0x0000000e10127228 */ /* 0x000fc60000000000 */
[----:B------:R-:W-:Y:S01]  /*1320*/  ISETP.GT.U32.AND P0, PT, R26, 0x7feffffe, PT ;  /* 0x7feffffe1a00780c */ /* 0x000fe20003f04070 */
[----:B------:R-:W-:-:S04]  /*1330*/  VIADD R26, R23, 0xffffffff ;  /* 0xffffffff171a7836 */ /* 0x000fc80000000000 */
[----:B------:R-:W-:Y:S01]  /*1340*/  DFMA R24, R18, -R2, R14 ;  /* 0x800000021218722b */ /* 0x000fe2000000000e */
[----:B------:R-:W-:-:S07]  /*1350*/  ISETP.GT.U32.OR P0, PT, R26, 0x7feffffe, P0 ;  /* 0x7feffffe1a00780c */ /* 0x000fce0000704470 */
[----:B------:R-:W-:-:S06]  /*1360*/  DFMA R16, R16, R24, R18 ;  /* 0x000000181010722b */ /* 0x000fcc0000000012 */
[----:B------:R-:W-:Y:S05]  /*1370*/  @P0 BRA `(.L_x_10) ;  /* 0x00000000006c0947 */ /* 0x000fea0003800000 */
[----:B------:R-:W-:Y:S01]  /*1380*/  LOP3.LUT R13, R11, 0x7ff00000, RZ, 0xc0, !PT ;  /* 0x7ff000000b0d7812 */ /* 0x000fe200078ec0ff */
[----:B------:R-:W-:-:S03]  /*1390*/  IMAD.MOV.U32 R20, RZ, RZ, RZ ;  /* 0x000000ffff147224 */ /* 0x000fc600078e00ff */
[CC--:B------:R-:W-:Y:S02]  /*13a0*/  VIADDMNMX R12, R22.reuse, -R13.reuse, 0xb9600000, !PT ;  /* 0xb9600000160c7446 */ /* 0x0c0fe4000780090d */
[----:B------:R-:W-:Y:S02]  /*13b0*/  ISETP.GE.U32.AND P0, PT, R22, R13, PT ;  /* 0x0000000d1600720c */ /* 0x000fe40003f06070 */
[----:B------:R-:W-:Y:S02]  /*13c0*/  VIMNMX R12, PT, PT, R12, 0x46a00000, PT ;  /* 0x46a000000c0c7848 */ /* 0x000fe40003fe0100 */
[----:B------:R-:W-:-:S05]  /*13d0*/  SEL R21, R21, 0x63400000, !P0 ;  /* 0x6340000015157807 */ /* 0x000fca0004000000 */
[----:B------:R-:W-:-:S04]  /*13e0*/  IMAD.IADD R12, R12, 0x1, -R21 ;  /* 0x000000010c0c7824 */ /* 0x000fc800078e0a15 */
[----:B------:R-:W-:-:S06]  /*13f0*/  VIADD R21, R12, 0x7fe00000 ;  /* 0x7fe000000c157836 */ /* 0x000fcc0000000000 */
[----:B------:R-:W-:-:S10]  /*1400*/  DMUL R18, R16, R20 ;  /* 0x0000001410127228 */ /* 0x000fd40000000000 */
[----:B------:R-:W-:-:S13]  /*1410*/  FSETP.GTU.AND P0, PT, |R19|, 1.469367938527859385e-39, PT ;  /* 0x001000001300780b */ /* 0x000fda0003f0c200 */
[----:B------:R-:W-:Y:S05]  /*1420*/  @P0 BRA `(.L_x_11) ;  /* 0x0000000000940947 */ /* 0x000fea0003800000 */
[----:B------:R-:W-:Y:S01]  /*1430*/  DFMA R2, R16, -R2, R14 ;  /* 0x800000021002722b */ /* 0x000fe2000000000e */
[----:B------:R-:W-:-:S09]  /*1440*/  IMAD.MOV.U32 R20, RZ, RZ, RZ ;  /* 0x000000ffff147224 */ /* 0x000fd200078e00ff */
[C---:B------:R-:W-:Y:S02]  /*1450*/  FSETP.NEU.AND P0, PT, R3.reuse, RZ, PT ;  /* 0x000000ff0300720b */ /* 0x040fe40003f0d000 */
[----:B------:R-:W-:-:S04]  /*1460*/  LOP3.LUT R11, R3, 0x80000000, R11, 0x48, !PT ;  /* 0x80000000030b7812 */ /* 0x000fc800078e480b */
[----:B------:R-:W-:-:S07]  /*1470*/  LOP3.LUT R21, R11, R21, RZ, 0xfc, !PT ;  /* 0x000000150b157212 */ /* 0x000fce00078efcff */
[----:B------:R-:W-:Y:S05]  /*1480*/  @!P0 BRA `(.L_x_11) ;  /* 0x00000000007c8947 */ /* 0x000fea0003800000 */
[----:B------:R-:W-:Y:S02]  /*1490*/  IMAD.MOV R3, RZ, RZ, -R12 ;  /* 0x000000ffff037224 */ /* 0x000fe400078e0a0c */
[----:B------:R-:W-:-:S06]  /*14a0*/  IMAD.MOV.U32 R2, RZ, RZ, RZ ;  /* 0x000000ffff027224 */ /* 0x000fcc00078e00ff */
[----:B------:R-:W-:Y:S02]  /*14b0*/  DFMA R2, R18, -R2, R16 ;  /* 0x800000021202722b */ /* 0x000fe40000000010 */
[----:B------:R-:W-:-:S04]  /*14c0*/  DMUL.RP R16, R16, R20 ;  /* 0x0000001410107228 */ /* 0x000fc80000008000 */
[----:B------:R-:W-:-:S04]  /*14d0*/  IADD3 R2, PT, PT, -R12, -0x43300000, RZ ;  /* 0xbcd000000c027810 */ /* 0x000fc80007ffe1ff */
[----:B------:R-:W-:Y:S02]  /*14e0*/  FSETP.NEU.AND P0, PT, |R3|, R2, PT ;  /* 0x000000020300720b */ /* 0x000fe40003f0d200 */
[----:B------:R-:W-:Y:S02]  /*14f0*/  LOP3.LUT R11, R17, R11, RZ, 0x3c, !PT ;  /* 0x0000000b110b7212 */ /* 0x000fe400078e3cff */
[----:B------:R-:W-:Y:S02]  /*1500*/  FSEL R18, R16, R18, !P0 ;  /* 0x0000001210127208 */ /* 0x000fe40004000000 */
[----:B------:R-:W-:Y:S01]  /*1510*/  FSEL R19, R11, R19, !P0 ;  /* 0x000000130b137208 */ /* 0x000fe20004000000 */
[----:B------:R-:W-:Y:S06]  /*1520*/  BRA `(.L_x_11) ;  /* 0x0000000000547947 */ /* 0x000fec0003800000 */
.L_x_10:
[----:B------:R-:W-:-:S14]  /*1530*/  DSETP.NAN.AND P0, PT, R12, R12, PT ;  /* 0x0000000c0c00722a */ /* 0x000fdc0003f08000 */
[----:B------:R-:W-:Y:S05]  /*1540*/  @P0 BRA `(.L_x_12) ;  /* 0x0000000000440947 */ /* 0x000fea0003800000 */
[----:B------:R-:W-:-:S14]  /*1550*/  DSETP.NAN.AND P0, PT, R10, R10, PT ;  /* 0x0000000a0a00722a */ /* 0x000fdc0003f08000 */
[----:B------:R-:W-:Y:S05]  /*1560*/  @P0 BRA `(.L_x_13) ;  /* 0x0000000000300947 */ /* 0x000fea0003800000 */
[----:B------:R-:W-:Y:S01]  /*1570*/  ISETP.NE.AND P0, PT, R20, R23, PT ;  /* 0x000000171400720c */ /* 0x000fe20003f05270 */
[----:B------:R-:W-:Y:S02]  /*1580*/  IMAD.MOV.U32 R18, RZ, RZ, 0x0 ;  /* 0x00000000ff127424 */ /* 0x000fe400078e00ff */
[----:B------:R-:W-:-:S10]  /*1590*/  IMAD.MOV.U32 R19, RZ, RZ, -0x80000 ;  /* 0xfff80000ff137424 */ /* 0x000fd400078e00ff */
[----:B------:R-:W-:Y:S05]  /*15a0*/  @!P0 BRA `(.L_x_11) ;  /* 0x0000000000348947 */ /* 0x000fea0003800000 */
[----:B------:R-:W-:Y:S02]  /*15b0*/  ISETP.NE.AND P0, PT, R20, 0x7ff00000, PT ;  /* 0x7ff000001400780c */ /* 0x000fe40003f05270 */
[----:B------:R-:W-:Y:S02]  /*15c0*/  LOP3.LUT R19, R13, 0x80000000, R11, 0x48, !PT ;  /* 0x800000000d137812 */ /* 0x000fe400078e480b */
[----:B------:R-:W-:-:S13]  /*15d0*/  ISETP.EQ.OR P0, PT, R23, RZ, !P0 ;  /* 0x000000ff1700720c */ /* 0x000fda0004702670 */
[----:B------:R-:W-:Y:S01]  /*15e0*/  @P0 LOP3.LUT R2, R19, 0x7ff00000, RZ, 0xfc, !PT ;  /* 0x7ff0000013020812 */ /* 0x000fe200078efcff */
[----:B------:R-:W-:Y:S02]  /*15f0*/  @!P0 IMAD.MOV.U32 R18, RZ, RZ, RZ ;  /* 0x000000ffff128224 */ /* 0x000fe400078e00ff */
[----:B------:R-:W-:Y:S02]  /*1600*/  @P0 IMAD.MOV.U32 R18, RZ, RZ, RZ ;  /* 0x000000ffff120224 */ /* 0x000fe400078e00ff */
[----:B------:R-:W-:Y:S01]  /*1610*/  @P0 IMAD.MOV.U32 R19, RZ, RZ, R2 ;  /* 0x000000ffff130224 */ /* 0x000fe200078e0002 */
[----:B------:R-:W-:Y:S06]  /*1620*/  BRA `(.L_x_11) ;  /* 0x0000000000147947 */ /* 0x000fec0003800000 */
.L_x_13:
[----:B------:R-:W-:Y:S01]  /*1630*/  LOP3.LUT R19, R11, 0x80000, RZ, 0xfc, !PT ;  /* 0x000800000b137812 */ /* 0x000fe200078efcff */
[----:B------:R-:W-:Y:S01]  /*1640*/  IMAD.MOV.U32 R18, RZ, RZ, R10 ;  /* 0x000000ffff127224 */ /* 0x000fe200078e000a */
[----:B------:R-:W-:Y:S06]  /*1650*/  BRA `(.L_x_11) ;  /* 0x0000000000087947 */ /* 0x000fec0003800000 */
.L_x_12:
[----:B------:R-:W-:Y:S01]  /*1660*/  LOP3.LUT R19, R13, 0x80000, RZ, 0xfc, !PT ;  /* 0x000800000d137812 */ /* 0x000fe200078efcff */
[----:B------:R-:W-:-:S07]  /*1670*/  IMAD.MOV.U32 R18, RZ, RZ, R12 ;  /* 0x000000ffff127224 */ /* 0x000fce00078e000c */
.L_x_11:
[----:B------:R-:W-:Y:S02]  /*1680*/  IMAD.MOV.U32 R2, RZ, RZ, R0 ;  /* 0x000000ffff027224 */ /* 0x000fe400078e0000 */
[----:B------:R-:W-:-:S04]  /*1690*/  IMAD.MOV.U32 R3, RZ, RZ, 0x0 ;  /* 0x00000000ff037424 */ /* 0x000fc800078e00ff */
[----:B------:R-:W-:Y:S05]  /*16a0*/  RET.REL.NODEC R2 `(_Z11add_threadsPdS_i) ;  /* 0xffffffe802547950 */ /* 0x000fea0003c3ffff */
.L_x_14:
        /* <DEDUP_REMOVED lines=13> */
.L_x_32:


//--------------------- .text._Z9matrixSumPdS_iii --------------------------
	.section	.text._Z9matrixSumPdS_iii,"ax",@progbits
	.align	128
        .global         _Z9matrixSumPdS_iii
        .type           _Z9matrixSumPdS_iii,@function
        .size           _Z9matrixSumPdS_iii,(.L_x_35 - _Z9matrixSumPdS_iii)
        .other          _Z9matrixSumPdS_iii,@"STO_CUDA_ENTRY STV_DEFAULT"
_Z9matrixSumPdS_iii:
.text._Z9matrixSumPdS_iii:
[----:B------:R-:W-:Y:S01]  /*0000*/  LDC R1, c[0x0][0x37c] ;  /* 0x0000df00ff017b82 */ /* 0x000fe20000000800 */
[----:B------:R-:W0:Y:S07]  /*0010*/  S2R R3, SR_TID.Y ;  /* 0x0000000000037919 */ /* 0x000e2e0000002200 */
[----:B------:R-:W0:Y:S01]  /*0020*/  S2UR UR4, SR_CTAID.Y ;  /* 0x00000000000479c3 */ /* 0x000e220000002600 */
[----:B------:R-:W1:Y:S01]  /*0030*/  LDCU.64 UR6, c[0x0][0x390] ;  /* 0x00007200ff0677ac */ /* 0x000e620008000a00 */
[----:B------:R-:W2:Y:S06]  /*0040*/  S2R R5, SR_TID.X ;  /* 0x0000000000057919 */ /* 0x000eac0000002100 */
[----:B------:R-:W0:Y:S08]  /*0050*/  LDC R6, c[0x0][0x364] ;  /* 0x0000d900ff067b82 */ /* 0x000e300000000800 */
[----:B------:R-:W2:Y:S08]  /*0060*/  S2UR UR5, SR_CTAID.X ;  /* 0x00000000000579c3 */ /* 0x000eb00000002500 */
[----:B------:R-:W2:Y:S08]  /*0070*/  LDC R8, c[0x0][0x360] ;  /* 0x0000d800ff087b82 */ /* 0x000eb00000000800 */
[----:B------:R-:W3:Y:S01]  /*0080*/  LDC R0, c[0x0][0x398] ;  /* 0x0000e600ff007b82 */ /* 0x000ee20000000800 */
[----:B0-----:R-:W-:-:S05]  /*0090*/  IMAD R6, R6, UR4, R3 ;  /* 0x0000000406067c24 */ /* 0x001fca000f8e0203 */
[----:B-1----:R-:W-:Y:S01]  /*00a0*/  ISETP.GE.AND P0, PT, R6, UR7, PT ;  /* 0x0000000706007c0c */ /* 0x002fe2000bf06270 */
[----:B--2---:R-:W-:-:S05]  /*00b0*/  IMAD R8, R8, UR5, R5 ;  /* 0x0000000508087c24 */ /* 0x004fca000f8e0205 */
[----:B------:R-:W-:-:S04]  /*00c0*/  ISETP.GE.OR P0, PT, R8, UR6, P0 ;  /* 0x0000000608007c0c */ /* 0x000fc80008706670 */
[----:B---3--:R-:W-:-:S13]  /*00d0*/  ISETP.LT.OR P0, PT, R0, 0x1, P0 ;  /* 0x000000010000780c */ /* 0x008fda0000701670 */
[----:B------:R-:W-:Y:S05]  /*00e0*/  @P0 EXIT ;  /* 0x000000000000094d */ /* 0x000fea0003800000 */
[----:B------:R-:W0:Y:S01]  /*00f0*/  LDC.64 R2, c[0x0][0x380] ;  /* 0x0000e000ff027b82 */ /* 0x000e220000000a00 */
[----:B------:R-:W-:Y:S01]  /*0100*/  ISETP.GE.U32.AND P1, PT, R0, 0x10, PT ;  /* 0x000000100000780c */ /* 0x000fe20003f26070 */
[----:B------:R-:W-:Y:S01]  /*0110*/  IMAD R9, R6, UR6, RZ ;  /* 0x0000000606097c24 */ /* 0x000fe2000f8e02ff */
[----:B------:R-:W-:Y:S01]  /*0120*/  LOP3.LUT R7, R0, 0xf, RZ, 0xc0, !PT ;  /* 0x0000000f00077812 */ /* 0x000fe200078ec0ff */
[----:B------:R-:W1:Y:S02]  /*0130*/  LDCU.64 UR4, c[0x0][0x358] ;  /* 0x00006b00ff0477ac */ /* 0x000e640008000a00 */
[----:B------:R-:W-:Y:S01]  /*0140*/  IMAD.IADD R8, R8, 0x1, R9 ;  /* 0x0000000108087824 */ /* 0x000fe200078e0209 */
[----:B------:R-:W-:Y:S01]  /*0150*/  ISETP.NE.AND P0, PT, R7, RZ, PT ;  /* 0x000000ff0700720c */ /* 0x000fe20003f05270 */
[----:B------:R-:W2:Y:S02]  /*0160*/  LDC.64 R4, c[0x0][0x388] ;  /* 0x0000e200ff047b82 */ /* 0x000ea40000000a00 */
[----:B------:R-:W-:-:S04]  /*0170*/  IMAD R9, R9, UR7, R8 ;  /* 0x0000000709097c24 */ /* 0x000fc8000f8e0208 */
[----:B0-----:R-:W-:-:S04]  /*0180*/  IMAD.WIDE R2, R9, 0x8, R2 ;  /* 0x0000000809027825 */ /* 0x001fc800078e0202 */
[----:B--2---:R-:W-:Y:S01]  /*0190*/  IMAD.WIDE R4, R8, 0x8, R4 ;  /* 0x0000000808047825 */ /* 0x004fe200078e0204 */
[----:B-1----:R-:W-:Y:S06]  /*01a0*/  @!P1 BRA `(.L_x_15) ;  /* 0x0000000000d89947 */ /* 0x002fec0003800000 */
[----:B------:R0:W5:Y:S01]  /*01b0*/  LDG.E.64 R8, desc[UR4][R4.64] ;  /* 0x0000000404087981 */ /* 0x000162000c1e1b00 */
[----:B------:R-:W-:-:S05]  /*01c0*/  LOP3.LUT R6, R0, 0x7ffffff0, RZ, 0xc0, !PT ;  /* 0x7ffffff000067812 */ /* 0x000fca00078ec0ff */
[----:B------:R-:W-:-:S07]  /*01d0*/  IMAD.MOV R6, RZ, RZ, -R6 ;  /* 0x000000ffff067224 */ /* 0x000fce00078e0a06 */
.L_x_16:
[----:B--2---:R-:W2:Y:S02]  /*01e0*/  LDG.E.64 R10, desc[UR4][R2.64] ;  /* 0x00000004020a7981 */ /* 0x004ea4000c1e1b00 */
[----:B--2--5:R-:W-:-:S07]  /*01f0*/  DADD R10, R10, R8 ;  /* 0x000000000a0a7229 */ /* 0x024fce0000000008 */
[----:B------:R1:W-:Y:S04]  /*0200*/  STG.E.64 desc[UR4][R4.64], R10 ;  /* 0x0000000a04007986 */ /* 0x0003e8000c101b04 */
[----:B------:R-:W2:Y:S02]  /*0210*/  LDG.E.64 R8, desc[UR4][R2.64] ;  /* 0x0000000402087981 */ /* 0x000ea4000c1e1b00 */
[----:B--2---:R-:W-:-:S07]  /*0220*/  DADD R8, R10, R8 ;  /* 0x000000000a087229 */ /* 0x004fce0000000008 */
[----:B------:R2:W-:Y:S04]  /*0230*/  STG.E.64 desc[UR4][R4.64], R8 ;  /* 0x0000000804007986 */ /* 0x0005e8000c101b04 */
[----:B------:R-:W3:Y:S02]  /*0240*/  LDG.E.64 R12, desc[UR4][R2.64] ;  /* 0x00000004020c7981 */ /* 0x000ee4000c1e1b00 */
[----:B---3--:R-:W-:-:S07]  /*0250*/  DADD R12, R8, R12 ;  /* 0x00000000080c7229 */ /* 0x008fce000000000c */
[----:B------:R3:W-:Y:S04]  /*0260*/  STG.E.64 desc[UR4][R4.64], R12 ;  /* 0x0000000c04007986 */ /* 0x0007e8000c101b04 */
[----:B------:R-:W4:Y:S02]  /*0270*/  LDG.E.64 R14, desc[UR4][R2.64] ;  /* 0x00000004020e7981 */ /* 0x000f24000c1e1b00 */
[----:B----4-:R-:W-:-:S07]  /*0280*/  DADD R14, R12, R14 ;  /* 0x000000000c0e7229 */ /* 0x010fce000000000e */
[----:B------:R4:W-:Y:S04]  /*0290*/  STG.E.64 desc[UR4][R4.64], R14 ;  /* 0x0000000e04007986 */ /* 0x0009e8000c101b04 */
[----:B------:R-:W2:Y:S02]  /*02a0*/  LDG.E.64 R16, desc[UR4][R2.64] ;  /* 0x0000000402107981 */ /* 0x000ea4000c1e1b00 */
[----:B--2---:R-:W-:-:S07]  /*02b0*/  DADD R16, R14, R16 ;  /* 0x000000000e107229 */ /* 0x004fce0000000010 */
[----:B------:R2:W-:Y:S04]  /*02c0*/  STG.E.64 desc[UR4][R4.64], R16 ;  /* 0x0000001004007986 */ /* 0x0005e8000c101b04 */
[----:B-1----:R-:W3:Y:S02]  /*02d0*/  LDG.E.64 R10, desc[UR4][R2.64] ;  /* 0x00000004020a7981 */ /* 0x002ee4000c1e1b00 */
[----:B---3--:R-:W-:-:S07]  /*02e0*/  DADD R10, R16, R10 ;  /* 0x00000000100a7229 */ /* 0x008fce000000000a */
        /* <DEDUP_REMOVED lines=10> */
[----:B------:R-:W3:Y:S02]  /*0390*/  LDG.E.64 R16, desc[UR4][R2.64] ;  /* 0x0000000402107981 */ /* 0x000ee4000c1e1b00 */
[----:B---3--:R-:W-:-:S07]  /*03a0*/  DADD R16, R14, R16 ;  /* 0x000000000e107229 */ /* 0x008fce0000000010 */
[----:B------:R3:W-:Y:S04]  /*03b0*/  STG.E.64 desc[UR4][R4.64], R16 ;  /* 0x0000001004007986 */ /* 0x0007e8000c101b04 */
[----:B-1----:R-:W4:Y:S02]  /*03c0*/  LDG.E.64 R10, desc[UR4][R2.64] ;  /* 0x00000004020a7981 */ /* 0x002f24000c1e1b00 */
[----:B----4-:R-:W-:-:S07]  /*03d0*/  DADD R10, R16, R10 ;  /* 0x00000000100a7229 */ /* 0x010fce000000000a */
        /* <DEDUP_REMOVED lines=10> */
[----:B------:R-:W3:Y:S01]  /*0480*/  LDG.E.64 R16, desc[UR4][R2.64] ;  /* 0x0000000402107981 */ /* 0x000ee2000c1e1b00 */
[----:B------:R-:W-:Y:S01]  /*0490*/  VIADD R6, R6, 0x10 ;  /* 0x0000001006067836 */ /* 0x000fe20000000000 */
[----:B---3--:R-:W-:-:S07]  /*04a0*/  DADD R16, R14, R16 ;  /* 0x000000000e107229 */ /* 0x008fce0000000010 */
[----:B------:R2:W-:Y:S04]  /*04b0*/  STG.E.64 desc[UR4][R4.64], R16 ;  /* 0x0000001004007986 */ /* 0x0005e8000c101b04 */
[----:B-1----:R-:W4:Y:S01]  /*04c0*/  LDG.E.64 R10, desc[UR4][R2.64] ;  /* 0x00000004020a7981 */ /* 0x002f22000c1e1b00 */
[----:B------:R-:W-:Y:S01]  /*04d0*/  ISETP.NE.AND P1, PT, R6, RZ, PT ;  /* 0x000000ff0600720c */ /* 0x000fe20003f25270 */
[----:B----4-:R-:W-:-:S07]  /*04e0*/  DADD R8, R16, R10 ;  /* 0x0000000010087229 */ /* 0x010fce000000000a */
[----:B------:R2:W-:Y:S05]  /*04f0*/  STG.E.64 desc[UR4][R4.64], R8 ;  /* 0x0000000804007986 */ /* 0x0005ea000c101b04 */
[----:B------:R-:W-:Y:S05]  /*0500*/  @P1 BRA `(.L_x_16) ;  /* 0xfffffffc00341947 */ /* 0x000fea000383ffff */
.L_x_15:
[----:B------:R-:W-:Y:S05]  /*0510*/  @!P0 EXIT ;  /* 0x000000000000894d */ /* 0x000fea0003800000 */
[----:B------:R-:W-:Y:S02]  /*0520*/  ISETP.GE.U32.AND P0, PT, R7, 0x8, PT ;  /* 0x000000080700780c */ /* 0x000fe40003f06070 */
[----:B--2---:R-:W-:-:S04]  /*0530*/  LOP3.LUT R16, R0, 0x7, RZ, 0xc0, !PT ;  /* 0x0000000700107812 */ /* 0x004fc800078ec0ff */
[----:B------:R-:W-:-:S07]  /*0540*/  ISETP.NE.AND P1, PT, R16, RZ, PT ;  /* 0x000000ff1000720c */ /* 0x000fce0003f25270 */
[----:B------:R-:W-:Y:S06]  /*0550*/  @!P0 BRA `(.L_x_17) ;  /* 0x0000000000648947 */ /* 0x000fec0003800000 */
[----:B------:R-:W2:Y:S04]  /*0560*/  LDG.E.64 R6, desc[UR4][R2.64] ;  /* 0x0000000402067981 */ /* 0x000ea8000c1e1b00 */
[----:B------:R-:W2:Y:S02]  /*0570*/  LDG.E.64 R8, desc[UR4][R4.64] ;  /* 0x0000000404087981 */ /* 0x000ea4000c1e1b00 */
[----:B--2---:R-:W-:-:S07]  /*0580*/  DADD R6, R6, R8 ;  /* 0x0000000006067229 */ /* 0x004fce0000000008 */
        /* <DEDUP_REMOVED lines=10> */
[----:B------:R-:W5:Y:S02]  /*0630*/  LDG.E.64 R14, desc[UR4][R2.64] ;  /* 0x00000004020e7981 */ /* 0x000f64000c1e1b00 */
[----:B-----5:R-:W-:-:S07]  /*0640*/  DADD R14, R12, R14 ;  /* 0x000000000c0e7229 */ /* 0x020fce000000000e */
[----:B------:R4:W-:Y:S04]  /*0650*/  STG.E.64 desc[UR4][R4.64], R14 ;  /* 0x0000000e04007986 */ /* 0x0009e8000c101b04 */
[----:B-1----:R-:W5:Y:S02]  /*0660*/  LDG.E.64 R6, desc[UR4][R2.64] ;  /* 0x0000000402067981 */ /* 0x002f64000c1e1b00 */
[----:B-----5:R-:W-:-:S07]  /*0670*/  DADD R6, R14, R6 ;  /* 0x000000000e067229 */ /* 0x020fce0000000006 */
[----:B------:R4:W-:Y:S04]  /*0680*/  STG.E.64 desc[UR4][R4.64], R6 ;  /* 0x0000000604007986 */ /* 0x0009e8000c101b04 */
[----:B--2---:R-:W2:Y:S02]  /*0690*/  LDG.E.64 R8, desc[UR4][R2.64] ;  /* 0x0000000402087981 */ /* 0x004ea4000c1e1b00 */
[----:B--2---:R-:W-:-:S07]  /*06a0*/  DADD R8, R6, R8 ;  /* 0x0000000006087229 */ /* 0x004fce0000000008 */
[----:B------:R4:W-:Y:S04]  /*06b0*/  STG.E.64 desc[UR4][R4.64], R8 ;  /* 0x0000000804007986 */ /* 0x0009e8000c101b04 */
[----:B---3--:R-:W2:Y:S02]  /*06c0*/  LDG.E.64 R10, desc[UR4][R2.64] ;  /* 0x00000004020a7981 */ /* 0x008ea4000c1e1b00 */
[----:B--2---:R-:W-:-:S07]  /*06d0*/  DADD R10, R8, R10 ;  /* 0x00000000080a7229 */ /* 0x004fce000000000a */
[----:B------:R4:W-:Y:S04]  /*06e0*/  STG.E.64 desc[UR4][R4.64], R10 ;  /* 0x0000000a04007986 */ /* 0x0009e8000c101b04 */
.L_x_17:
[----:B------:R-:W-:Y:S05]  /*06f0*/  @!P1 EXIT ;  /* 0x000000000000994d */ /* 0x000fea0003800000 */
[----:B------:R-:W-:Y:S02]  /*0700*/  ISETP.GE.U32.AND P0, PT, R16, 0x4, PT ;  /* 0x000000041000780c */ /* 0x000fe40003f06070 */
[----:B------:R-:W-:-:S04]  /*0710*/  LOP3.LUT R0, R0, 0x3, RZ, 0xc0, !PT ;  /* 0x0000000300007812 */ /* 0x000fc800078ec0ff */
[----:B------:R-:W-:-:S07]  /*0720*/  ISETP.NE.AND P1, PT, R0, RZ, PT ;  /* 0x000000ff0000720c */ /* 0x000fce0003f25270 */
[----:B------:R-:W-:Y:S06]  /*0730*/  @!P0 BRA `(.L_x_18) ;  /* 0x0000000000348947 */ /* 0x000fec0003800000 */
[----:B----4-:R-:W2:Y:S04]  /*0740*/  LDG.E.64 R6, desc[UR4][R2.64] ;  /* 0x0000000402067981 */ /* 0x010ea8000c1e1b00 */
[----:B------:R-:W2:Y:S02]  /*0750*/  LDG.E.64 R8, desc[UR4][R4.64] ;  /* 0x0000000404087981 */ /* 0x000ea4000c1e1b00 */
[----:B--2---:R-:W-:-:S07]  /*0760*/  DADD R6, R6, R8 ;  /* 0x0000000006067229 */ /* 0x004fce0000000008 */
[----:B------:R1:W-:Y:S04]  /*0770*/  STG.E.64 desc[UR4][R4.64], R6 ;  /* 0x0000000604007986 */ /* 0x0003e8000c101b04 */
        /* <DEDUP_REMOVED lines=9> */
.L_x_18:
[----:B------:R-:W-:Y:S05]  /*0810*/  @!P1 EXIT ;  /* 0x000000000000994d */ /* 0x000fea0003800000 */
[----:B-1--4-:R1:W5:Y:S01]  /*0820*/  LDG.E.64 R6, desc[UR4][R4.64] ;  /* 0x0000000404067981 */ /* 0x012362000c1e1b00 */
[----:B------:R-:W-:-:S07]  /*0830*/  IMAD.MOV R0, RZ, RZ, -R0 ;  /* 0x000000ffff007224 */ /* 0x000fce00078e0a00 */
.L_x_19:
[----:B--2---:R-:W2:Y:S01]  /*0840*/  LDG.E.64 R8, desc[UR4][R2.64] ;  /* 0x0000000402087981 */ /* 0x004ea2000c1e1b00 */
[----:B------:R-:W-:-:S05]  /*0850*/  VIADD R0, R0, 0x1 ;  /* 0x0000000100007836 */ /* 0x000fca0000000000 */
[----:B------:R-:W-:Y:S01]  /*0860*/  ISETP.NE.AND P0, PT, R0, RZ, PT ;  /* 0x000000ff0000720c */ /* 0x000fe20003f05270 */
[----:B--2--5:R-:W-:-:S07]  /*0870*/  DADD R6, R8, R6 ;  /* 0x0000000008067229 */ /* 0x024fce0000000006 */
[----:B------:R2:W-:Y:S05]  /*0880*/  STG.E.64 desc[UR4][R4.64], R6 ;  /* 0x0000000604007986 */ /* 0x0005ea000c101b04 */
[----:B------:R-:W-:Y:S05]  /*0890*/  @P0 BRA `(.L_x_19) ;  /* 0xfffffffc00e80947 */ /* 0x000fea000383ffff */
[----:B------:R-:W-:Y:S05]  /*08a0*/  EXIT ;  /* 0x000000000000794d */ /* 0x000fea0003800000 */
.L_x_20:
        /* <DEDUP_REMOVED lines=13> */
.L_x_35:


//--------------------- .text._Z26matrixMultiplicationKernelPdS_S_i --------------------------
	.section	.text._Z26matrixMultiplicationKernelPdS_S_i,"ax",@progbits
	.align	128
        .global         _Z26matrixMultiplicationKernelPdS_S_i
        .type           _Z26matrixMultiplicationKernelPdS_S_i,@function
        .size           _Z26matrixMultiplicationKernelPdS_S_i,(.L_x_36 - _Z26matrixMultiplicationKernelPdS_S_i)
        .other          _Z26matrixMultiplicationKernelPdS_S_i,@"STO_CUDA_ENTRY STV_DEFAULT"
_Z26matrixMultiplicationKernelPdS_S_i:
.text._Z26matrixMultiplicationKernelPdS_S_i:
[----:B------:R-:W-:Y:S01]  /*0000*/  LDC R1, c[0x0][0x37c] ;  /* 0x0000df00ff017b82 */ /* 0x000fe20000000800 */
[----:B------:R-:W0:Y:S07]  /*0010*/  S2R R3, SR_TID.Y ;  /* 0x0000000000037919 */ /* 0x000e2e0000002200 */
[----:B------:R-:W0:Y:S01]  /*0020*/  LDC R0, c[0x0][0x364] ;  /* 0x0000d900ff007b82 */ /* 0x000e220000000800 */
[----:B------:R-:W1:Y:S01]  /*0030*/  LDCU UR6, c[0x0][0x398] ;  /* 0x00007300ff0677ac */ /* 0x000e620008000800 */
[----:B------:R-:W2:Y:S06]  /*0040*/  S2R R2, SR_TID.X ;  /* 0x0000000000027919 */ /* 0x000eac0000002100 */
[----:B------:R-:W0:Y:S08]  /*0050*/  S2UR UR4, SR_CTAID.Y ;  /* 0x00000000000479c3 */ /* 0x000e300000002600 */
[----:B------:R-:W2:Y:S08]  /*0060*/  S2UR UR5, SR_CTAID.X ;  /* 0x00000000000579c3 */ /* 0x000eb00000002500 */
[----:B------:R-:W2:Y:S01]  /*0070*/  LDC R7, c[0x0][0x360] ;  /* 0x0000d800ff077b82 */ /* 0x000ea20000000800 */
[----:B0-----:R-:W-:-:S02]  /*0080*/  IMAD R0, R0, UR4, R3 ;  /* 0x0000000400007c24 */ /* 0x001fc4000f8e0203 */
[----:B--2---:R-:W-:-:S05]  /*0090*/  IMAD R7, R7, UR5, R2 ;  /* 0x0000000507077c24 */ /* 0x004fca000f8e0202 */
[----:B------:R-:W-:-:S04]  /*00a0*/  VIMNMX R2, PT, PT, R0, R7, !PT ;  /* 0x0000000700027248 */ /* 0x000fc80007fe0100 */
[----:B-1----:R-:W-:-:S13]  /*00b0*/  ISETP.GE.AND P0, PT, R2, UR6, PT ;  /* 0x0000000602007c0c */ /* 0x002fda000bf06270 */
[----:B------:R-:W-:Y:S05]  /*00c0*/  @P0 EXIT ;  /* 0x000000000000094d */ /* 0x000fea0003800000 */
[----:B------:R-:W0:Y:S01]  /*00d0*/  LDC.64 R2, c[0x0][0x380] ;  /* 0x0000e000ff027b82 */ /* 0x000e220000000a00 */
[----:B------:R-:W1:Y:S01]  /*00e0*/  LDCU.64 UR4, c[0x0][0x358] ;  /* 0x00006b00ff0477ac */ /* 0x000e620008000a00 */
[----:B------:R-:W-:-:S06]  /*00f0*/  IMAD R11, R0, UR6, R7 ;  /* 0x00000006000b7c24 */ /* 0x000fcc000f8e0207 */
[----:B------:R-:W2:Y:S08]  /*0100*/  LDC.64 R4, c[0x0][0x388] ;  /* 0x0000e200ff047b82 */ /* 0x000eb00000000a00 */
[----:B------:R-:W3:Y:S01]  /*0110*/  LDC.64 R8, c[0x0][0x390] ;  /* 0x0000e400ff087b82 */ /* 0x000ee20000000a00 */
[----:B0-----:R-:W-:-:S06]  /*0120*/  IMAD.WIDE R2, R11, 0x8, R2 ;  /* 0x000000080b027825 */ /* 0x001fcc00078e0202 */
[----:B-1----:R-:W4:Y:S01]  /*0130*/  LDG.E.64 R2, desc[UR4][R2.64] ;  /* 0x0000000402027981 */ /* 0x002f22000c1e1b00 */
[----:B--2---:R-:W-:-:S06]  /*0140*/  IMAD.WIDE R4, R11, 0x8, R4 ;  /* 0x000000080b047825 */ /* 0x004fcc00078e0204 */
[----:B------:R-:W4:Y:S01]  /*0150*/  LDG.E.64 R4, desc[UR4][R4.64] ;  /* 0x0000000404047981 */ /* 0x000f22000c1e1b00 */
[----:B---3--:R-:W-:Y:S01]  /*0160*/  IMAD.WIDE R8, R11, 0x8, R8 ;  /* 0x000000080b087825 */ /* 0x008fe200078e0208 */
[----:B----4-:R-:W-:-:S07]  /*0170*/  DADD R6, R2, R4 ;  /* 0x0000000002067229 */ /* 0x010fce0000000004 */
[----:B------:R-:W-:Y:S01]  /*0180*/  STG.E.64 desc[UR4][R8.64], R6 ;  /* 0x0000000608007986 */ /* 0x000fe2000c101b04 */
[----:B------:R-:W-:Y:S05]  /*0190*/  EXIT ;  /* 0x000000000000794d */ /* 0x000fea0003800000 */
.L_x_21:
        /* <DEDUP_REMOVED lines=14> */
.L_x_36:


//--------------------- .text._Z9SumMatrixPdS_iii --------------------------
	.section	.text._Z9SumMatrixPdS_iii,"ax",@progbits
	.align	128
        .global         _Z9SumMatrixPdS_iii
        .type           _Z9SumMatrixPdS_iii,@function
        .size           _Z9SumMatrixPdS_iii,(.L_x_37 - _Z9SumMatrixPdS_iii)
        .other          _Z9SumMatrixPdS_iii,@"STO_CUDA_ENTRY STV_DEFAULT"
_Z9SumMatrixPdS_iii:
.text._Z9SumMatrixPdS_iii:
[----:B------:R-:W-:Y:S08]  /*0000*/  LDC R1, c[0x0][0x37c] ;  /* 0x0000df00ff017b82 */ /* 0x000ff00000000800 */
[----:B------:R-:W0:Y:S01]  /*0010*/  LDC.64 R2, c[0x0][0x390] ;  /* 0x0000e400ff027b82 */ /* 0x000e220000000a00 */
[----:B------:R-:W0:Y:S02]  /*0020*/  LDCU UR6, c[0x0][0x398] ;  /* 0x00007300ff0677ac */ /* 0x000e240008000800 */
[----:B0-----:R-:W-:-:S04]  /*0030*/  VIMNMX3 R0, R2, UR6, R3, PT ;  /* 0x0000000602007c0f */ /* 0x001fc8000b800103 */
[----:B------:R-:W-:-:S13]  /*0040*/  ISETP.GE.AND P0, PT, R0, 0x1, PT ;  /* 0x000000010000780c */ /* 0x000fda0003f06270 */
[----:B------:R-:W-:Y:S05]  /*0050*/  @!P0 EXIT ;  /* 0x000000000000894d */ /* 0x000fea0003800000 */
[----:B------:R-:W-:Y:S02]  /*0060*/  ULOP3.LUT UR24, UR6, 0x7ffffff0, URZ, 0xc0, !UPT ;  /* 0x7ffffff006187892 */ /* 0x000fe4000f8ec0ff */
[----:B------:R-:W-:Y:S02]  /*0070*/  ULOP3.LUT UR22, UR6, 0xf, URZ, 0xc0, !UPT ;  /* 0x0000000f06167892 */ /* 0x000fe4000f8ec0ff */
[----:B------:R-:W-:Y:S01]  /*0080*/  ULOP3.LUT UR23, UR6, 0x7, URZ, 0xc0, !UPT ;  /* 0x0000000706177892 */ /* 0x000fe2000f8ec0ff */
[----:B------:R-:W0:Y:S01]  /*0090*/  LDCU.64 UR20, c[0x0][0x358] ;  /* 0x00006b00ff1477ac */ /* 0x000e220008000a00 */
[----:B------:R-:W-:Y:S02]  /*00a0*/  ULOP3.LUT UR6, UR6, 0x3, URZ, 0xc0, !UPT ;  /* 0x0000000306067892 */ /* 0x000fe4000f8ec0ff */
[----:B------:R-:W-:Y:S01]  /*00b0*/  UIADD3 UR15, UPT, UPT, -UR24, URZ, URZ ;  /* 0x000000ff180f7290 */ /* 0x000fe2000fffe1ff */
[----:B------:R-:W-:-:S11]  /*00c0*/  UMOV UR4, URZ ;  /* 0x000000ff00047c82 */ /* 0x000fd60008000000 */
.L_x_28:
[----:B-1----:R-:W1:Y:S01]  /*00d0*/  LDCU UR5, c[0x0][0x398] ;  /* 0x00007300ff0577ac */ /* 0x002e620008000800 */
[----:B------:R-:W1:Y:S02]  /*00e0*/  LDCU UR7, c[0x0][0x394] ;  /* 0x00007280ff0777ac */ /* 0x000e640008000800 */
[----:B-1----:R-:W-:-:S04]  /*00f0*/  UIMAD UR5, UR7, UR5, URZ ;  /* 0x00000005070572a4 */ /* 0x002fc8000f8e02ff */
[----:B------:R-:W-:-:S03]  /*0100*/  UIMAD UR18, UR5, UR4, URZ ;  /* 0x00000004051272a4 */ /* 0x000fc6000f8e02ff */
[----:B0-234-:R-:W-:-:S09]  /*0110*/  UMOV UR5, URZ ;  /* 0x000000ff00057c82 */ /* 0x01dfd20008000000 */
.L_x_27:
[----:B-1----:R-:W1:Y:S01]  /*0120*/  LDCU UR19, c[0x0][0x398] ;  /* 0x00007300ff1377ac */ /* 0x002e620008000800 */
[----:B------:R-:W-:Y:S01]  /*0130*/  IMAD.MOV.U32 R0, RZ, RZ, RZ ;  /* 0x000000ffff007224 */ /* 0x000fe200078e00ff */
[----:B-1----:R-:W-:Y:S02]  /*0140*/  UISETP.GE.U32.AND UP0, UPT, UR19, 0x10, UPT ;  /* 0x000000101300788c */ /* 0x002fe4000bf06070 */
[----:B------:R-:W-:-:S07]  /*0150*/  UIMAD UR25, UR5, UR19, URZ ;  /* 0x00000013051972a4 */ /* 0x000fce000f8e02ff */
[----:B0-234-:R-:W-:Y:S05]  /*0160*/  BRA.U !UP0, `(.L_x_22) ;  /* 0x0000000508907547 */ /* 0x01dfea000b800000 */
[----:B------:R-:W1:Y:S01]  /*0170*/  LDCU.64 UR16, c[0x0][0x388] ;  /* 0x00007100ff1077ac */ /* 0x000e620008000a00 */
[----:B------:R-:W2:Y:S01]  /*0180*/  LDCU.128 UR8, c[0x0][0x380] ;  /* 0x00007000ff0877ac */ /* 0x000ea20008000c00 */
[----:B------:R-:W3:Y:S01]  /*0190*/  LDCU UR7, c[0x0][0x394] ;  /* 0x00007280ff0777ac */ /* 0x000ee20008000800 */
[----:B------:R-:W-:-:S04]  /*01a0*/  UIADD3 UR13, UP0, UPT, UR18, UR25, URZ ;  /* 0x00000019120d7290 */ /* 0x000fc8000ff1e0ff */
[----:B------:R-:W-:Y:S02]  /*01b0*/  UIADD3.X UR14, UPT, UPT, URZ, URZ, URZ, UP0, !UPT ;  /* 0x000000ffff0e7290 */ /* 0x000fe400087fe4ff */
[----:B-1----:R-:W-:Y:S02]  /*01c0*/  ULEA UR12, UP0, UR13, UR16, 0x3 ;  /* 0x000000100d0c7291 */ /* 0x002fe4000f8018ff */
[----:B--2---:R-:W-:Y:S02]  /*01d0*/  UIMAD.WIDE.U32 UR8, UR25, 0x8, UR8 ;  /* 0x00000008190878a5 */ /* 0x004fe4000f8e0008 */
[----:B------:R-:W-:Y:S02]  /*01e0*/  ULEA.HI.X UR13, UR13, UR17, UR14, 0x3, UP0 ;  /* 0x000000110d0d7291 */ /* 0x000fe400080f1c0e */
[----:B------:R-:W-:Y:S02]  /*01f0*/  UIADD3 UR14, UP0, UPT, UR8, 0x40, URZ ;  /* 0x00000040080e7890 */ /* 0x000fe4000ff1e0ff */
[----:B------:R-:W-:-:S02]  /*0200*/  UIADD3 UR8, UP1, UPT, UR12, 0x40, URZ ;  /* 0x000000400c087890 */ /* 0x000fc4000ff3e0ff */
[----:B---3--:R-:W-:Y:S02]  /*0210*/  UIMAD UR7, UR4, UR7, UR5 ;  /* 0x00000007040772a4 */ /* 0x008fe4000f8e0205 */
[----:B------:R-:W-:Y:S01]  /*0220*/  UIADD3.X UR12, UPT, UPT, URZ, UR9, URZ, UP0, !UPT ;  /* 0x00000009ff0c7290 */ /* 0x000fe200087fe4ff */
[----:B------:R-:W-:Y:S01]  /*0230*/  IMAD.U32 R6, RZ, RZ, UR14 ;  /* 0x0000000eff067e24 */ /* 0x000fe2000f8e00ff */
[----:B------:R-:W-:Y:S01]  /*0240*/  UIADD3.X UR9, UPT, UPT, URZ, UR13, URZ, UP1, !UPT ;  /* 0x0000000dff097290 */ /* 0x000fe20008ffe4ff */
[----:B------:R-:W-:Y:S01]  /*0250*/  IMAD.U32 R0, RZ, RZ, UR8 ;  /* 0x00000008ff007e24 */ /* 0x000fe2000f8e00ff */
[----:B------:R-:W-:Y:S02]  /*0260*/  UIMAD UR7, UR7, UR19, URZ ;  /* 0x00000013070772a4 */ /* 0x000fe4000f8e02ff */
[----:B------:R-:W-:Y:S02]  /*0270*/  IMAD.U32 R7, RZ, RZ, UR12 ;  /* 0x0000000cff077e24 */ /* 0x000fe4000f8e00ff */
[----:B------:R-:W-:Y:S01]  /*0280*/  MOV R9, UR9 ;  /* 0x0000000900097c02 */ /* 0x000fe20008000f00 */
[----:B------:R-:W-:-:S03]  /*0290*/  UIMAD.WIDE.U32 UR10, UR7, 0x8, UR10 ;  /* 0x00000008070a78a5 */ /* 0x000fc6000f8e000a */
[----:B------:R-:W-:-:S09]  /*02a0*/  UMOV UR7, UR15 ;  /* 0x0000000f00077c82 */ /* 0x000fd20008000000 */
.L_x_23:
[----:B------:R-:W-:Y:S01]  /*02b0*/  IMAD.U32 R4, RZ, RZ, UR10 ;  /* 0x0000000aff047e24 */ /* 0x000fe2000f8e00ff */
[----:B---3--:R-:W-:Y:S01]  /*02c0*/  MOV R3, R7 ;  /* 0x0000000700037202 */ /* 0x008fe20000000f00 */
[----:B------:R-:W-:Y:S02]  /*02d0*/  IMAD.U32 R5, RZ, RZ, UR11 ;  /* 0x0000000bff057e24 */ /* 0x000fe4000f8e00ff */
[----:B------:R-:W-:-:S04]  /*02e0*/  IMAD.MOV.U32 R2, RZ, RZ, R6 ;  /* 0x000000ffff027224 */ /* 0x000fc800078e0006 */
[----:B0-----:R-:W2:Y:S04]  /*02f0*/  LDG.E.64 R4, desc[UR20][R4.64] ;  /* 0x0000001404047981 */ /* 0x001ea8000c1e1b00 */
[----:B------:R-:W2:Y:S04]  /*0300*/  LDG.E.64 R6, desc[UR20][R2.64+-0x40] ;  /* 0xffffc01402067981 */ /* 0x000ea8000c1e1b00 */
[----:B------:R-:W3:Y:S04]  /*0310*/  LDG.E.64 R10, desc[UR20][R2.64+-0x38] ;  /* 0xffffc814020a7981 */ /* 0x000ee8000c1e1b00 */
[----:B------:R-:W4:Y:S04]  /*0320*/  LDG.E.64 R12, desc[UR20][R2.64+-0x30] ;  /* 0xffffd014020c7981 */ /* 0x000f28000c1e1b00 */
[----:B------:R-:W5:Y:S01]  /*0330*/  LDG.E.64 R14, desc[UR20][R2.64+-0x28] ;  /* 0xffffd814020e7981 */ /* 0x000f62000c1e1b00 */
[----:B--2---:R-:W-:Y:S01]  /*0340*/  DADD R6, R4, R6 ;  /* 0x0000000004067229 */ /* 0x004fe20000000006 */
[----:B------:R-:W-:-:S02]  /*0350*/  IMAD.MOV.U32 R4, RZ, RZ, R0 ;  /* 0x000000ffff047224 */ /* 0x000fc400078e0000 */
[----:B------:R-:W-:-:S04]  /*0360*/  IMAD.MOV.U32 R5, RZ, RZ, R9 ;  /* 0x000000ffff057224 */ /* 0x000fc800078e0009 */
        /* <DEDUP_REMOVED lines=8> */
[----:B-----5:R-:W-:Y:S02]  /*03f0*/  DADD R12, R12, R14 ;  /* 0x000000000c0c7229 */ /* 0x020fe4000000000e */
[----:B------:R-:W3:Y:S05]  /*0400*/  LDG.E.64 R14, desc[UR20][R2.64+-0x20] ;  /* 0xffffe014020e7981 */ /* 0x000eea000c1e1b00 */
[----:B------:R4:W-:Y:S04]  /*0410*/  STG.E.64 desc[UR20][R2.64+-0x28], R12 ;  /* 0xffffd80c02007986 */ /* 0x0009e8000c101b14 */
[----:B0-----:R-:W3:Y:S02]  /*0420*/  LDG.E.64 R6, desc[UR20][R4.64+-0x20] ;  /* 0xffffe01404067981 */ /* 0x001ee4000c1e1b00 */
[----:B---3--:R-:W-:-:S02]  /*0430*/  DADD R6, R6, R14 ;  /* 0x0000000006067229 */ /* 0x008fc4000000000e */
[----:B------:R-:W3:Y:S05]  /*0440*/  LDG.E.64 R14, desc[UR20][R2.64+-0x18] ;  /* 0xffffe814020e7981 */ /* 0x000eea000c1e1b00 */
[----:B------:R0:W-:Y:S04]  /*0450*/  STG.E.64 desc[UR20][R2.64+-0x20], R6 ;  /* 0xffffe00602007986 */ /* 0x0001e8000c101b14 */
[----:B-1----:R-:W3:Y:S02]  /*0460*/  LDG.E.64 R8, desc[UR20][R4.64+-0x18] ;  /* 0xffffe81404087981 */ /* 0x002ee4000c1e1b00 */
[----:B---3--:R-:W-:-:S02]  /*0470*/  DADD R8, R8, R14 ;  /* 0x0000000008087229 */ /* 0x008fc4000000000e */
[----:B------:R-:W3:Y:S05]  /*0480*/  LDG.E.64 R14, desc[UR20][R2.64+-0x10] ;  /* 0xfffff014020e7981 */ /* 0x000eea000c1e1b00 */
[----:B------:R1:W-:Y:S04]  /*0490*/  STG.E.64 desc[UR20][R2.64+-0x18], R8 ;  /* 0xffffe80802007986 */ /* 0x0003e8000c101b14 */
[----:B--2---:R-:W3:Y:S02]  /*04a0*/  LDG.E.64 R10, desc[UR20][R4.64+-0x10] ;  /* 0xfffff014040a7981 */ /* 0x004ee4000c1e1b00 */
[----:B---3--:R-:W-:-:S02]  /*04b0*/  DADD R10, R10, R14 ;  /* 0x000000000a0a7229 */ /* 0x008fc4000000000e */
[----:B------:R-:W2:Y:S05]  /*04c0*/  LDG.E.64 R14, desc[UR20][R2.64+-0x8] ;  /* 0xfffff814020e7981 */ /* 0x000eaa000c1e1b00 */
[----:B------:R3:W-:Y:S04]  /*04d0*/  STG.E.64 desc[UR20][R2.64+-0x10], R10 ;  /* 0xfffff00a02007986 */ /* 0x0007e8000c101b14 */
[----:B----4-:R-:W2:Y:S02]  /*04e0*/  LDG.E.64 R12, desc[UR20][R4.64+-0x8] ;  /* 0xfffff814040c7981 */ /* 0x010ea4000c1e1b00 */
[----:B--2---:R-:W-:-:S02]  /*04f0*/  DADD R12, R12, R14 ;  /* 0x000000000c0c7229 */ /* 0x004fc4000000000e */
[----:B------:R-:W2:Y:S05]  /*0500*/  LDG.E.64 R14, desc[UR20][R2.64] ;  /* 0x00000014020e7981 */ /* 0x000eaa000c1e1b00 */
[----:B------:R4:W-:Y:S04]  /*0510*/  STG.E.64 desc[UR20][R2.64+-0x8], R12 ;  /* 0xfffff80c02007986 */ /* 0x0009e8000c101b14 */
[----:B0-----:R-:W2:Y:S02]  /*0520*/  LDG.E.64 R6, desc[UR20][R4.64] ;  /* 0x0000001404067981 */ /* 0x001ea4000c1e1b00 */
[----:B--2---:R-:W-:-:S02]  /*0530*/  DADD R6, R6, R14 ;  /* 0x0000000006067229 */ /* 0x004fc4000000000e */
[----:B------:R-:W2:Y:S05]  /*0540*/  LDG.E.64 R14, desc[UR20][R2.64+0x8] ;  /* 0x00000814020e7981 */ /* 0x000eaa000c1e1b00 */
[----:B------:R0:W-:Y:S04]  /*0550*/  STG.E.64 desc[UR20][R2.64], R6 ;  /* 0x0000000602007986 */ /* 0x0001e8000c101b14 */
[----:B-1----:R-:W2:Y:S02]  /*0560*/  LDG.E.64 R8, desc[UR20][R4.64+0x8] ;  /* 0x0000081404087981 */ /* 0x002ea4000c1e1b00 */
[----:B--2---:R-:W-:-:S02]  /*0570*/  DADD R8, R8, R14 ;  /* 0x0000000008087229 */ /* 0x004fc4000000000e */
[----:B------:R-:W2:Y:S05]  /*0580*/  LDG.E.64 R14, desc[UR20][R2.64+0x10] ;  /* 0x00001014020e7981 */ /* 0x000eaa000c1e1b00 */
[----:B------:R1:W-:Y:S04]  /*0590*/  STG.E.64 desc[UR20][R2.64+0x8], R8 ;  /* 0x0000080802007986 */ /* 0x0003e8000c101b14 */
[----:B---3--:R-:W2:Y:S02]  /*05a0*/  LDG.E.64 R10, desc[UR20][R4.64+0x10] ;  /* 0x00001014040a7981 */ /* 0x008ea4000c1e1b00 */
[----:B--2---:R-:W-:-:S02]  /*05b0*/  DADD R10, R10, R14 ;  /* 0x000000000a0a7229 */ /* 0x004fc4000000000e */
        /* <DEDUP_REMOVED lines=18> */
[----:B----4-:R-:W2:Y:S01]  /*06e0*/  LDG.E.64 R12, desc[UR20][R4.64+0x38] ;  /* 0x00003814040c7981 */ /* 0x010ea2000c1e1b00 */
[----:B------:R-:W-:-:S02]  /*06f0*/  UIADD3 UR10, UP0, UPT, UR10, 0x80, URZ ;  /* 0x000000800a0a7890 */ /* 0x000fc4000ff1e0ff */
[----:B------:R-:W-:Y:S02]  /*0700*/  UIADD3 UR7, UPT, UPT, UR7, 0x10, URZ ;  /* 0x0000001007077890 */ /* 0x000fe4000fffe0ff */
[----:B------:R-:W-:Y:S02]  /*0710*/  UIADD3.X UR11, UPT, UPT, URZ, UR11, URZ, UP0, !UPT ;  /* 0x0000000bff0b7290 */ /* 0x000fe400087fe4ff */
[----:B------:R-:W-:Y:S01]  /*0720*/  UISETP.NE.AND UP0, UPT, UR7, URZ, UPT ;  /* 0x000000ff0700728c */ /* 0x000fe2000bf05270 */
[----:B0-----:R-:W-:Y:S02]  /*0730*/  IADD3 R6, P0, PT, R2, 0x80, RZ ;  /* 0x0000008002067810 */ /* 0x001fe40007f1e0ff */
[----:B------:R-:W-:-:S03]  /*0740*/  IADD3 R0, P1, PT, R4, 0x80, RZ ;  /* 0x0000008004007810 */ /* 0x000fc60007f3e0ff */
[----:B------:R-:W-:Y:S01]  /*0750*/  IMAD.X R7, RZ, RZ, R3, P0 ;  /* 0x000000ffff077224 */ /* 0x000fe200000e0603 */
[----:B-1----:R-:W-:Y:S01]  /*0760*/  IADD3.X R9, PT, PT, RZ, R5, RZ, P1, !PT ;  /* 0x00000005ff097210 */ /* 0x002fe20000ffe4ff */
[----:B--2---:R-:W-:-:S07]  /*0770*/  DADD R12, R12, R14 ;  /* 0x000000000c0c7229 */ /* 0x004fce000000000e */
[----:B------:R3:W-:Y:S01]  /*0780*/  STG.E.64 desc[UR20][R2.64+0x38], R12 ;  /* 0x0000380c02007986 */ /* 0x0007e2000c101b14 */
[----:B------:R-:W-:Y:S05]  /*0790*/  BRA.U UP0, `(.L_x_23) ;  /* 0xfffffff900c47547 */ /* 0x000fea000b83ffff */
[----:B------:R-:W-:-:S07]  /*07a0*/  IMAD.U32 R0, RZ, RZ, UR24 ;  /* 0x00000018ff007e24 */ /* 0x000fce000f8e00ff */
.L_x_22:
[----:B------:R-:W-:-:S09]  /*07b0*/  UISETP.NE.AND UP0, UPT, UR22, URZ, UPT ;  /* 0x000000ff1600728c */ /* 0x000fd2000bf05270 */
[----:B------:R-:W-:Y:S05]  /*07c0*/  BRA.U !UP0, `(.L_x_24) ;  /* 0x0000000508f07547 */ /* 0x000fea000b800000 */
[----:B------:R-:W-:Y:S02]  /*07d0*/  UIADD3 UR7, UPT, UPT, UR22, -0x1, URZ ;  /* 0xffffffff16077890 */ /* 0x000fe4000fffe0ff */
[----:B------:R-:W-:Y:S02]  /*07e0*/  UISETP.NE.AND UP1, UPT, UR23, URZ, UPT ;  /* 0x000000ff1700728c */ /* 0x000fe4000bf25270 */
[----:B------:R-:W-:-:S09]  /*07f0*/  UISETP.GE.U32.AND UP0, UPT, UR7, 0x7, UPT ;  /* 0x000000070700788c */ /* 0x000fd2000bf06070 */
[----:B------:R-:W-:Y:S05]  /*0800*/  BRA.U !UP0, `(.L_x_25) ;  /* 0x0000000108c47547 */ /* 0x000fea000b800000 */
[----:B------:R-:W1:Y:S01]  /*0810*/  LDC.64 R8, c[0x0][0x388] ;  /* 0x0000e200ff087b82 */ /* 0x000e620000000a00 */
[----:B---3--:R-:W-:-:S04]  /*0820*/  VIADD R3, R0, UR25 ;  /* 0x0000001900037c36 */ /* 0x008fc80008000000 */
[----:B------:R-:W-:-:S03]  /*0830*/  VIADD R5, R3, UR18 ;  /* 0x0000001203057c36 */ /* 0x000fc60008000000 */
[----:B------:R-:W2:Y:S08]  /*0840*/  LDC.64 R6, c[0x0][0x380] ;  /* 0x0000e000ff067b82 */ /* 0x000eb00000000a00 */
[----:B------:R-:W3:Y:S01]  /*0850*/  LDC.64 R12, c[0x0][0x380] ;  /* 0x0000e000ff0c7b82 */ /* 0x000ee20000000a00 */
[----:B-1----:R-:W-:-:S07]  /*0860*/  IMAD.WIDE.U32 R8, R5, 0x8, R8 ;  /* 0x0000000805087825 */ /* 0x002fce00078e0008 */
[----:B------:R-:W1:Y:S01]  /*0870*/  LDC.64 R16, c[0x0][0x388] ;  /* 0x0000e200ff107b82 */ /* 0x000e620000000a00 */
[----:B0-----:R-:W4:Y:S01]  /*0880*/  LDG.E.64 R8, desc[UR20][R8.64] ;  /* 0x0000001408087981 */ /* 0x001f22000c1e1b00 */
[----:B--2---:R-:W-:-:S05]  /*0890*/  IMAD.WIDE.U32 R6, R3, 0x8, R6 ;  /* 0x0000000803067825 */ /* 0x004fca00078e0006 */
[----:B------:R-:W4:Y:S01]  /*08a0*/  LDG.E.64 R10, desc[UR20][R6.64] ;  /* 0x00000014060a7981 */ /* 0x000f22000c1e1b00 */
[----:B------:R-:W-:-:S04]  /*08b0*/  IADD3 R3, P0, PT, R0, UR25, RZ ;  /* 0x0000001900037c10 */ /* 0x000fc8000ff1e0ff */
[----:B------:R-:W-:Y:S02]  /*08c0*/  IADD3.X R14, PT, PT, RZ, RZ, RZ, P0, !PT ;  /* 0x000000ffff0e7210 */ /* 0x000fe400007fe4ff */
[C---:B------:R-:W-:Y:S02]  /*08d0*/  IADD3 R5, P1, PT, R3.reuse, UR18, RZ ;  /* 0x0000001203057c10 */ /* 0x040fe4000ff3e0ff */
[----:B---3--:R-:W-:-:S03]  /*08e0*/  LEA R2, P0, R3, R12, 0x3 ;  /* 0x0000000c03027211 */ /* 0x008fc600078018ff */
[--C-:B------:R-:W-:Y:S01]  /*08f0*/  IMAD.X R12, RZ, RZ, R14.reuse, P1 ;  /* 0x000000ffff0c7224 */ /* 0x100fe200008e060e */
[----:B-1----:R-:W-:Y:S02]  /*0900*/  LEA R4, P1, R5, R16, 0x3 ;  /* 0x0000001005047211 */ /* 0x002fe400078218ff */
[----:B------:R-:W-:Y:S02]  /*0910*/  LEA.HI.X R3, R3, R13, R14, 0x3, P0 ;  /* 0x0000000d03037211 */ /* 0x000fe400000f1c0e */
[----:B------:R-:W-:Y:S01]  /*0920*/  LEA.HI.X R5, R5, R17, R12, 0x3, P1 ;  /* 0x0000001105057211 */ /* 0x000fe200008f1c0c */
[----:B----4-:R-:W-:-:S07]  /*0930*/  DADD R10, R8, R10 ;  /* 0x00000000080a7229 */ /* 0x010fce000000000a */
[----:B------:R0:W-:Y:S04]  /*0940*/  STG.E.64 desc[UR20][R6.64], R10 ;  /* 0x0000000a06007986 */ /* 0x0001e8000c101b14 */
[----:B------:R-:W2:Y:S04]  /*0950*/  LDG.E.64 R12, desc[UR20][R2.64+0x8] ;  /* 0x00000814020c7981 */ /* 0x000ea8000c1e1b00 */
[----:B------:R-:W2:Y:S04]  /*0960*/  LDG.E.64 R8, desc[UR20][R4.64+0x8] ;  /* 0x0000081404087981 */ /* 0x000ea8000c1e1b00 */
[----:B------:R-:W3:Y:S04]  /*0970*/  LDG.E.64 R14, desc[UR20][R2.64+0x10] ;  /* 0x00001014020e7981 */ /* 0x000ee8000c1e1b00 */
[----:B------:R-:W4:Y:S04]  /*0980*/  LDG.E.64 R16, desc[UR20][R2.64+0x18] ;  /* 0x0000181402107981 */ /* 0x000f28000c1e1b00 */
[----:B0-----:R-:W5:Y:S01]  /*0990*/  LDG.E.64 R10, desc[UR20][R2.64+0x20] ;  /* 0x00002014020a7981 */ /* 0x001f62000c1e1b00 */
[----:B--2---:R-:W-:-:S07]  /*09a0*/  DADD R8, R8, R12 ;  /* 0x0000000008087229 */ /* 0x004fce000000000c */
[----:B------:R-:W-:Y:S04]  /*09b0*/  STG.E.64 desc[UR20][R2.64+0x8], R8 ;  /* 0x0000080802007986 */ /* 0x000fe8000c101b14 */
[----:B------:R-:W3:Y:S02]  /*09c0*/  LDG.E.64 R12, desc[UR20][R4.64+0x10] ;  /* 0x00001014040c7981 */ /* 0x000ee4000c1e1b00 */
[----:B---3--:R-:W-:-:S07]  /*09d0*/  DADD R12, R12, R14 ;  /* 0x000000000c0c7229 */ /* 0x008fce000000000e */
[----:B------:R0:W-:Y:S04]  /*09e0*/  STG.E.64 desc[UR20][R2.64+0x10], R12 ;  /* 0x0000100c02007986 */ /* 0x0001e8000c101b14 */
[----:B------:R-:W4:Y:S04]  /*09f0*/  LDG.E.64 R14, desc[UR20][R4.64+0x18] ;  /* 0x00001814040e7981 */ /* 0x000f28000c1e1b00 */
[----:B0-----:R-:W2:Y:S01]  /*0a00*/  LDG.E.64 R12, desc[UR20][R2.64+0x30] ;  /* 0x00003014020c7981 */ /* 0x001ea2000c1e1b00 */
[----:B----4-:R-:W-:-:S07]  /*0a10*/  DADD R14, R14, R16 ;  /* 0x000000000e0e7229 */ /* 0x010fce0000000010 */
[----:B------:R0:W-:Y:S04]  /*0a20*/  STG.E.64 desc[UR20][R2.64+0x18], R14 ;  /* 0x0000180e02007986 */ /* 0x0001e8000c101b14 */
[----:B------:R-:W5:Y:S04]  /*0a30*/  LDG.E.64 R6, desc[UR20][R4.64+0x20] ;  /* 0x0000201404067981 */ /* 0x000f68000c1e1b00 */
[----:B0-----:R-:W3:Y:S01]  /*0a40*/  LDG.E.64 R14, desc[UR20][R2.64+0x38] ;  /* 0x00003814020e7981 */ /* 0x001ee2000c1e1b00 */
[----:B-----5:R-:W-:-:S03]  /*0a50*/  DADD R6, R6, R10 ;  /* 0x0000000006067229 */ /* 0x020fc6000000000a */
[----:B------:R-:W4:Y:S04]  /*0a60*/  LDG.E.64 R10, desc[UR20][R2.64+0x28] ;  /* 0x00002814020a7981 */ /* 0x000f28000c1e1b00 */
[----:B------:R1:W-:Y:S04]  /*0a70*/  STG.E.64 desc[UR20][R2.64+0x20], R6 ;  /* 0x0000200602007986 */ /* 0x0003e8000c101b14 */
[----:B------:R-:W4:Y:S02]  /*0a80*/  LDG.E.64 R8, desc[UR20][R4.64+0x28] ;  /* 0x0000281404087981 */ /* 0x000f24000c1e1b00 */
[----:B----4-:R-:W-:-:S07]  /*0a90*/  DADD R8, R8, R10 ;  /* 0x0000000008087229 */ /* 0x010fce000000000a */
[----:B------:R1:W-:Y:S04]  /*0aa0*/  STG.E.64 desc[UR20][R2.64+0x28], R8 ;  /* 0x0000280802007986 */ /* 0x0003e8000c101b14 */
[----:B------:R-:W2:Y:S02]  /*0ab0*/  LDG.E.64 R10, desc[UR20][R4.64+0x30] ;  /* 0x00003014040a7981 */ /* 0x000ea4000c1e1b00 */
[----:B--2---:R-:W-:-:S07]  /*0ac0*/  DADD R10, R10, R12 ;  /* 0x000000000a0a7229 */ /* 0x004fce000000000c */
[----:B------:R1:W-:Y:S04]  /*0ad0*/  STG.E.64 desc[UR20][R2.64+0x30], R10 ;  /* 0x0000300a02007986 */ /* 0x0003e8000c101b14 */
[----:B------:R-:W3:Y:S01]  /*0ae0*/  LDG.E.64 R12, desc[UR20][R4.64+0x38] ;  /* 0x00003814040c7981 */ /* 0x000ee2000c1e1b00 */
[----:B------:R-:W-:Y:S01]  /*0af0*/  VIADD R0, R0, 0x8 ;  /* 0x0000000800007836 */ /* 0x000fe20000000000 */
[----:B---3--:R-:W-:-:S07]  /*0b00*/  DADD R12, R12, R14 ;  /* 0x000000000c0c7229 */ /* 0x008fce000000000e */
[----:B------:R1:W-:Y:S04]  /*0b10*/  STG.E.64 desc[UR20][R2.64+0x38], R12 ;  /* 0x0000380c02007986 */ /* 0x0003e8000c101b14 */
.L_x_25:
[----:B------:R-:W-:Y:S05]  /*0b20*/  BRA.U !UP1, `(.L_x_24) ;  /* 0x0000000509187547 */ /* 0x000fea000b800000 */
[----:B------:R-:W-:Y:S02]  /*0b30*/  UIADD3 UR7, UPT, UPT, UR23, -0x1, URZ ;  /* 0xffffffff17077890 */ /* 0x000fe4000fffe0ff */
[----:B------:R-:W-:Y:S02]  /*0b40*/  UISETP.NE.AND UP1, UPT, UR6, URZ, UPT ;  /* 0x000000ff0600728c */ /* 0x000fe4000bf25270 */
[----:B------:R-:W-:-:S09]  /*0b50*/  UISETP.GE.U32.AND UP0, UPT, UR7, 0x3, UPT ;  /* 0x000000030700788c */ /* 0x000fd2000bf06070 */
[----:B------:R-:W-:Y:S05]  /*0b60*/  BRA.U !UP0, `(.L_x_26) ;  /* 0x0000000108847547 */ /* 0x000fea000b800000 */
[----:B-1----:R-:W1:Y:S01]  /*0b70*/  LDC.64 R6, c[0x0][0x380] ;  /* 0x0000e000ff067b82 */ /* 0x002e620000000a00 */
[----:B------:R-:W-:-:S05]  /*0b80*/  VIADD R5, R0, UR25 ;  /* 0x0000001900057c36 */ /* 0x000fca0008000000 */
[C---:B---3--:R-:W-:Y:S02]  /*0b90*/  IADD3 R13, PT, PT, R5.reuse, UR18, RZ ;  /* 0x00000012050d7c10 */ /* 0x048fe4000fffe0ff */
        /* <DEDUP_REMOVED lines=8> */
[C---:B------:R-:W-:Y:S01]  /*0c20*/  IADD3 R5, P1, PT, R3.reuse, UR18, RZ ;  /* 0x0000001203057c10 */ /* 0x040fe2000ff3e0ff */
[----:B------:R-:W-:Y:S01]  /*0c30*/  IMAD.X R14, RZ, RZ, RZ, P0 ;  /* 0x000000ffff0e7224 */ /* 0x000fe200000e06ff */
[----:B---3--:R-:W-:-:S03]  /*0c40*/  LEA R2, P0, R3, R16, 0x3 ;  /* 0x0000001003027211 */ /* 0x008fc600078018ff */
[--C-:B------:R-:W-:Y:S01]  /*0c50*/  IMAD.X R16, RZ, RZ, R14.reuse, P1 ;  /* 0x000000ffff107224 */ /* 0x100fe200008e060e */
[----:B-1----:R-:W-:Y:S02]  /*0c60*/  LEA R4, P1, R5, R18, 0x3 ;  /* 0x0000001205047211 */ /* 0x002fe400078218ff */
[----:B------:R-:W-:Y:S02]  /*0c70*/  LEA.HI.X R3, R3, R17, R14, 0x3, P0 ;  /* 0x0000001103037211 */ /* 0x000fe400000f1c0e */
[----:B------:R-:W-:Y:S01]  /*0c80*/  LEA.HI.X R5, R5, R19, R16, 0x3, P1 ;  /* 0x0000001305057211 */ /* 0x000fe200008f1c10 */
[----:B----4-:R-:W-:-:S07]  /*0c90*/  DADD R8, R8, R10 ;  /* 0x0000000008087229 */ /* 0x010fce000000000a */
[----:B------:R2:W-:Y:S04]  /*0ca0*/  STG.E.64 desc[UR20][R6.64], R8 ;  /* 0x0000000806007986 */ /* 0x0005e8000c101b14 */
[----:B------:R-:W3:Y:S04]  /*0cb0*/  LDG.E.64 R12, desc[UR20][R2.64+0x8] ;  /* 0x00000814020c7981 */ /* 0x000ee8000c1e1b00 */
[----:B------:R-:W3:Y:S04]  /*0cc0*/  LDG.E.64 R10, desc[UR20][R4.64+0x8] ;  /* 0x00000814040a7981 */ /* 0x000ee8000c1e1b00 */
[----:B------:R-:W4:Y:S04]  /*0cd0*/  LDG.E.64 R14, desc[UR20][R2.64+0x10] ;  /* 0x00001014020e7981 */ /* 0x000f28000c1e1b00 */
[----:B------:R-:W5:Y:S01]  /*0ce0*/  LDG.E.64 R16, desc[UR20][R2.64+0x18] ;  /* 0x0000181402107981 */ /* 0x000f62000c1e1b00 */
[----:B---3--:R-:W-:-:S07]  /*0cf0*/  DADD R10, R10, R12 ;  /* 0x000000000a0a7229 */ /* 0x008fce000000000c */
[----:B------:R2:W-:Y:S04]  /*0d00*/  STG.E.64 desc[UR20][R2.64+0x8], R10 ;  /* 0x0000080a02007986 */ /* 0x0005e8000c101b14 */
[----:B------:R-:W4:Y:S02]  /*0d10*/  LDG.E.64 R12, desc[UR20][R4.64+0x10] ;  /* 0x00001014040c7981 */ /* 0x000f24000c1e1b00 */
[----:B----4-:R-:W-:-:S07]  /*0d20*/  DADD R12, R12, R14 ;  /* 0x000000000c0c7229 */ /* 0x010fce000000000e */
[----:B------:R2:W-:Y:S04]  /*0d30*/  STG.E.64 desc[UR20][R2.64+0x10], R12 ;  /* 0x0000100c02007986 */ /* 0x0005e8000c101b14 */
[----:B------:R-:W5:Y:S01]  /*0d40*/  LDG.E.64 R14, desc[UR20][R4.64+0x18] ;  /* 0x00001814040e7981 */ /* 0x000f62000c1e1b00 */
[----:B------:R-:W-:Y:S01]  /*0d50*/  IADD3 R0, PT, PT, R0, 0x4, RZ ;  /* 0x0000000400007810 */ /* 0x000fe20007ffe0ff */
[----:B-----5:R-:W-:-:S07]  /*0d60*/  DADD R14, R14, R16 ;  /* 0x000000000e0e7229 */ /* 0x020fce0000000010 */
[----:B------:R2:W-:Y:S04]  /*0d70*/  STG.E.64 desc[UR20][R2.64+0x18], R14 ;  /* 0x0000180e02007986 */ /* 0x0005e8000c101b14 */
.L_x_26:
[----:B------:R-:W-:Y:S05]  /*0d80*/  BRA.U !UP1, `(.L_x_24) ;  /* 0x0000000109807547 */ /* 0x000fea000b800000 */
[----:B-123--:R-:W1:Y:S01]  /*0d90*/  LDC.64 R2, c[0x0][0x388] ;  /* 0x0000e200ff027b82 */ /* 0x00ee620000000a00 */
[----:B------:R-:W-:-:S04]  /*0da0*/  VIADD R7, R0, UR25 ;  /* 0x0000001900077c36 */ /* 0x000fc80008000000 */
[----:B------:R-:W-:-:S03]  /*0db0*/  VIADD R9, R7, UR18 ;  /* 0x0000001207097c36 */ /* 0x000fc60008000000 */
[----:B------:R-:W2:Y:S01]  /*0dc0*/  LDC.64 R4, c[0x0][0x380] ;  /* 0x0000e000ff047b82 */ /* 0x000ea20000000a00 */
[----:B-1----:R-:W-:-:S06]  /*0dd0*/  IMAD.WIDE.U32 R2, R9, 0x8, R2 ;  /* 0x0000000809027825 */ /* 0x002fcc00078e0002 */
[----:B0-----:R-:W3:Y:S01]  /*0de0*/  LDG.E.64 R2, desc[UR20][R2.64] ;  /* 0x0000001402027981 */ /* 0x001ee2000c1e1b00 */
[----:B--2---:R-:W-:-:S05]  /*0df0*/  IMAD.WIDE.U32 R4, R7, 0x8, R4 ;  /* 0x0000000807047825 */ /* 0x004fca00078e0004 */
[----:B------:R-:W3:Y:S01]  /*0e00*/  LDG.E.64 R6, desc[UR20][R4.64] ;  /* 0x0000001404067981 */ /* 0x000ee2000c1e1b00 */
[----:B------:R-:W-:Y:S01]  /*0e10*/  UISETP.NE.AND UP0, UPT, UR6, 0x1, UPT ;  /* 0x000000010600788c */ /* 0x000fe2000bf05270 */
[----:B---3--:R-:W-:-:S07]  /*0e20*/  DADD R6, R2, R6 ;  /* 0x0000000002067229 */ /* 0x008fce0000000006 */
[----:B------:R4:W-:Y:S01]  /*0e30*/  STG.E.64 desc[UR20][R4.64], R6 ;  /* 0x0000000604007986 */ /* 0x0009e2000c101b14 */
[----:B------:R-:W-:Y:S05]  /*0e40*/  BRA.U !UP0, `(.L_x_24) ;  /* 0x0000000108507547 */ /* 0x000fea000b800000 */
[----:B------:R-:W0:Y:S01]  /*0e50*/  LDC.64 R8, c[0x0][0x380] ;  /* 0x0000e000ff087b82 */ /* 0x000e220000000a00 */
[----:B------:R-:W-:-:S04]  /*0e60*/  IADD3 R3, P0, PT, R0, UR25, RZ ;  /* 0x0000001900037c10 */ /* 0x000fc8000ff1e0ff */
[----:B----4-:R-:W-:Y:S02]  /*0e70*/  IADD3.X R4, PT, PT, RZ, RZ, RZ, P0, !PT ;  /* 0x000000ffff047210 */ /* 0x010fe400007fe4ff */
[C---:B------:R-:W-:Y:S01]  /*0e80*/  IADD3 R0, P1, PT, R3.reuse, UR18, RZ ;  /* 0x0000001203007c10 */ /* 0x040fe2000ff3e0ff */
[----:B------:R-:W1:Y:S04]  /*0e90*/  LDC.64 R6, c[0x0][0x388] ;  /* 0x0000e200ff067b82 */ /* 0x000e680000000a00 */
[----:B------:R-:W-:Y:S01]  /*0ea0*/  IMAD.X R2, RZ, RZ, R4, P1 ;  /* 0x000000ffff027224 */ /* 0x000fe200008e0604 */
[----:B0-----:R-:W-:-:S04]  /*0eb0*/  LEA R8, P0, R3, R8, 0x3 ;  /* 0x0000000803087211 */ /* 0x001fc800078018ff */
[----:B------:R-:W-:Y:S02]  /*0ec0*/  LEA.HI.X R9, R3, R9, R4, 0x3, P0 ;  /* 0x0000000903097211 */ /* 0x000fe400000f1c04 */
[----:B-1----:R-:W-:-:S03]  /*0ed0*/  LEA R6, P1, R0, R6, 0x3 ;  /* 0x0000000600067211 */ /* 0x002fc600078218ff */
[----:B------:R-:W2:Y:S01]  /*0ee0*/  LDG.E.64 R4, desc[UR20][R8.64+0x8] ;  /* 0x0000081408047981 */ /* 0x000ea2000c1e1b00 */
[----:B------:R-:W-:-:S05]  /*0ef0*/  LEA.HI.X R7, R0, R7, R2, 0x3, P1 ;  /* 0x0000000700077211 */ /* 0x000fca00008f1c02 */
[----:B------:R-:W2:Y:S01]  /*0f00*/  LDG.E.64 R2, desc[UR20][R6.64+0x8] ;  /* 0x0000081406027981 */ /* 0x000ea2000c1e1b00 */
[----:B------:R-:W-:Y:S01]  /*0f10*/  UISETP.NE.AND UP0, UPT, UR6, 0x2, UPT ;  /* 0x000000020600788c */ /* 0x000fe2000bf05270 */
[----:B--2---:R-:W-:-:S07]  /*0f20*/  DADD R2, R2, R4 ;  /* 0x0000000002027229 */ /* 0x004fce0000000004 */
[----:B------:R0:W-:Y:S01]  /*0f30*/  STG.E.64 desc[UR20][R8.64+0x8], R2 ;  /* 0x0000080208007986 */ /* 0x0001e2000c101b14 */
[----:B------:R-:W-:Y:S05]  /*0f40*/  BRA.U !UP0, `(.L_x_24) ;  /* 0x0000000108107547 */ /* 0x000fea000b800000 */
[----:B0-----:R-:W2:Y:S04]  /*0f50*/  LDG.E.64 R2, desc[UR20][R6.64+0x10] ;  /* 0x0000101406027981 */ /* 0x001ea8000c1e1b00 */
[----:B------:R-:W2:Y:S02]  /*0f60*/  LDG.E.64 R4, desc[UR20][R8.64+0x10] ;  /* 0x0000101408047981 */ /* 0x000ea4000c1e1b00 */
[----:B--2---:R-:W-:-:S07]  /*0f70*/  DADD R2, R2, R4 ;  /* 0x0000000002027229 */ /* 0x004fce0000000004 */
[----:B------:R0:W-:Y:S04]  /*0f80*/  STG.E.64 desc[UR20][R8.64+0x10], R2 ;  /* 0x0000100208007986 */ /* 0x0001e8000c101b14 */
.L_x_24:
[----:B------:R-:W5:Y:S01]  /*0f90*/  LDCU UR7, c[0x0][0x394] ;  /* 0x00007280ff0777ac */ /* 0x000f620008000800 */
[----:B------:R-:W-:-:S04]  /*0fa0*/  UIADD3 UR5, UPT, UPT, UR5, 0x1, URZ ;  /* 0x0000000105057890 */ /* 0x000fc8000fffe0ff */
[----:B-----5:R-:W-:-:S09]  /*0fb0*/  UISETP.NE.AND UP0, UPT, UR5, UR7, UPT ;  /* 0x000000070500728c */ /* 0x020fd2000bf05270 */
[----:B------:R-:W-:Y:S05]  /*0fc0*/  BRA.U UP0, `(.L_x_27) ;  /* 0xfffffff100547547 */ /* 0x000fea000b83ffff */
[----:B------:R-:W5:Y:S01]  /*0fd0*/  LDCU UR5, c[0x0][0x390] ;  /* 0x00007200ff0577ac */ /* 0x000f620008000800 */
[----:B------:R-:W-:-:S04]  /*0fe0*/  UIADD3 UR4, UPT, UPT, UR4, 0x1, URZ ;  /* 0x0000000104047890 */ /* 0x000fc8000fffe0ff */
[----:B-----5:R-:W-:-:S09]  /*0ff0*/  UISETP.NE.AND UP0, UPT, UR4, UR5, UPT ;  /* 0x000000050400728c */ /* 0x020fd2000bf05270 */
[----:B------:R-:W-:Y:S05]  /*1000*/  BRA.U UP0, `(.L_x_28) ;  /* 0xfffffff100307547 */ /* 0x000fea000b83ffff */
[----:B0-----:R-:W-:Y:S05]  /*1010*/  EXIT ;  /* 0x000000000000794d */ /* 0x001fea0003800000 */
.L_x_29:
        /* <DEDUP_REMOVED lines=14> */
.L_x_37:


//--------------------- .text._Z6VecAddPKdS0_Pdi  --------------------------
	.section	.text._Z6VecAddPKdS0_Pdi,"ax",@progbits
	.align	128
        .global         _Z6VecAddPKdS0_Pdi
        .type           _Z6VecAddPKdS0_Pdi,@function
        .size           _Z6VecAddPKdS0_Pdi,(.L_x_38 - _Z6VecAddPKdS0_Pdi)
        .other          _Z6VecAddPKdS0_Pdi,@"STO_CUDA_ENTRY STV_DEFAULT"
_Z6VecAddPKdS0_Pdi:
.text._Z6VecAddPKdS0_Pdi:
[----:B------:R-:W-:Y:S01]  /*0000*/  LDC R1, c[0x0][0x37c] ;  /* 0x0000df00ff017b82 */ /* 0x000fe20000000800 */
[----:B------:R-:W0:Y:S01]  /*0010*/  S2R R9, SR_CTAID.X ;  /* 0x0000000000097919 */ /* 0x000e220000002500 */
[----:B------:R-:W0:Y:S01]  /*0020*/  LDCU UR4, c[0x0][0x360] ;  /* 0x00006c00ff0477ac */ /* 0x000e220008000800 */
[----:B------:R-:W0:Y:S01]  /*0030*/  S2R R0, SR_TID.X ;  /* 0x0000000000007919 */ /* 0x000e220000002100 */
[----:B------:R-:W1:Y:S01]  /*0040*/  LDCU UR5, c[0x0][0x398] ;  /* 0x00007300ff0577ac */ /* 0x000e620008000800 */
[----:B0-----:R-:W-:-:S05]  /*0050*/  IMAD R9, R9, UR4, R0 ;  /* 0x0000000409097c24 */ /* 0x001fca000f8e0200 */
[----:B-1----:R-:W-:-:S13]  /*0060*/  ISETP.GE.AND P0, PT, R9, UR5, PT ;  /* 0x0000000509007c0c */ /* 0x002fda000bf06270 */
[----:B------:R-:W-:Y:S05]  /*0070*/  @P0 EXIT ;  /* 0x000000000000094d */ /* 0x000fea0003800000 */
[----:B------:R-:W0:Y:S01]  /*0080*/  LDC.64 R2, c[0x0][0x380] ;  /* 0x0000e000ff027b82 */ /* 0x000e220000000a00 */
[----:B------:R-:W1:Y:S07]  /*0090*/  LDCU.64 UR4, c[0x0][0x358] ;  /* 0x00006b00ff0477ac */ /* 0x000e6e0008000a00 */
[----:B------:R-:W2:Y:S08]  /*00a0*/  LDC.64 R4, c[0x0][0x388] ;  /* 0x0000e200ff047b82 */ /* 0x000eb00000000a00 */
[----:B------:R-:W3:Y:S01]  /*00b0*/  LDC.64 R6, c[0x0][0x390] ;  /* 0x0000e400ff067b82 */ /* 0x000ee20000000a00 */
[----:B0-----:R-:W-:-:S06]  /*00c0*/  IMAD.WIDE R2, R9, 0x8, R2 ;  /* 0x0000000809027825 */ /* 0x001fcc00078e0202 */
[----:B-1----:R-:W4:Y:S01]  /*00d0*/  LDG.E.64 R2, desc[UR4][R2.64] ;  /* 0x0000000402027981 */ /* 0x002f22000c1e1b00 */
[----:B--2---:R-:W-:-:S06]  /*00e0*/  IMAD.WIDE R4, R9, 0x8, R4 ;  /* 0x0000000809047825 */ /* 0x004fcc00078e0204 */
[----:B------:R-:W4:Y:S04]  /*00f0*/  LDG.E.64 R4, desc[UR4][R4.64] ;  /* 0x0000000404047981 */ /* 0x000f28000c1e1b00 */
[----:B---3--:R-:W4:Y:S02]  /*0100*/  LDG.E.64 R8, desc[UR4][R6.64] ;  /* 0x0000000406087981 */ /* 0x008f24000c1e1b00 */
[----:B----4-:R-:W-:-:S07]  /*0110*/  DFMA R8, R2, R4, R8 ;  /* 0x000000040208722b */ /* 0x010fce0000000008 */
[----:B------:R-:W-:Y:S01]  /*0120*/  STG.E.64 desc[UR4][R6.64], R8 ;  /* 0x0000000806007986 */ /* 0x000fe2000c101b04 */
[----:B------:R-:W-:Y:S05]  /*0130*/  EXIT ;  /* 0x000000000000794d */ /* 0x000fea0003800000 */
.L_x_30:
        /* <DEDUP_REMOVED lines=12> */
.L_x_38:


//--------------------- .text._Z6kerneliiPi       --------------------------
	.section	.text._Z6kerneliiPi,"ax",@progbits
	.align	128
        .global         _Z6kerneliiPi
        .type           _Z6kerneliiPi,@function
        .size           _Z6kerneliiPi,(.L_x_39 - _Z6kerneliiPi)
        .other          _Z6kerneliiPi,@"STO_CUDA_ENTRY STV_DEFAULT"
_Z6kerneliiPi:
.text._Z6kerneliiPi:
[----:B------:R-:W-:Y:S08]  /*0000*/  LDC R1, c[0x0][0x37c] ;  /* 0x0000df00ff017b82 */ /* 0x000ff00000000800 */
[----:B------:R-:W0:Y:S01]  /*0010*/  LDC.64 R4, c[0x0][0x380] ;  /* 0x0000e000ff047b82 */ /* 0x000e220000000a00 */
[----:B------:R-:W1:Y:S07]  /*0020*/  LDCU.64 UR4, c[0x0][0x358] ;  /* 0x00006b00ff0477ac */ /* 0x000e6e0008000a00 */
[----:B------:R-:W1:Y:S01]  /*0030*/  LDC.64 R2, c[0x0][0x388] ;  /* 0x0000e200ff027b82 */ /* 0x000e620000000a00 */
[----:B0-----:R-:W-:-:S05]  /*0040*/  IADD3 R0, PT, PT, R5, R4, RZ ;  /* 0x0000000405007210 */ /* 0x001fca0007ffe0ff */
[----:B------:R-:W-:-:S05]  /*0050*/  IMAD R5, R0, R0, RZ ;  /* 0x0000000000057224 */ /* 0x000fca00078e02ff */
[----:B-1----:R-:W-:Y:S01]  /*0060*/  STG.E desc[UR4][R2.64], R5 ;  /* 0x0000000502007986 */ /* 0x002fe2000c101904 */
[----:B------:R-:W-:Y:S05]  /*0070*/  EXIT ;  /* 0x000000000000794d */ /* 0x000fea0003800000 */
.L_x_31:
        /* <DEDUP_REMOVED lines=16> */
.L_x_39:


//--------------------- .nv.shared.reserved.0     --------------------------
	.section	.nv.shared.reserved.0,"aw",@nobits
	.weak		__nv_reservedSMEM_offset_0_alias
	.size		__nv_reservedSMEM_offset_0_alias, 0, 64
	.other		__nv_reservedSMEM_offset_0_alias,@"STO_CUDA_RESERVED_SHARED STV_DEFAULT"
__nv_reservedSMEM_offset_0_alias:
	.zero		0
	.zero		64


//--------------------- .nv.constant0._Z3addPiS_  --------------------------
	.section	.nv.constant0._Z3addPiS_,"a",@progbits
	.sectionflags	@""
	.align	4
.nv.constant0._Z3addPiS_:
	.zero		912


//--------------------- .nv.constant0._Z11add_threadsPdS_i --------------------------
	.section	.nv.constant0._Z11add_threadsPdS_i,"a",@progbits
	.sectionflags	@""
	.align	4
.nv.constant0._Z11add_threadsPdS_i:
	.zero		916


//--------------------- .nv.constant0._Z9matrixSumPdS_iii --------------------------
	.section	.nv.constant0._Z9matrixSumPdS_iii,"a",@progbits
	.sectionflags	@""
	.align	4
.nv.constant0._Z9matrixSumPdS_iii:
	.zero		924


//--------------------- .nv.constant0._Z26matrixMultiplicationKernelPdS_S_i --------------------------
	.section	.nv.constant0._Z26matrixMultiplicationKernelPdS_S_i,"a",@progbits
	.sectionflags	@""
	.align	4
.nv.constant0._Z26matrixMultiplicationKernelPdS_S_i:
	.zero		924


//--------------------- .nv.constant0._Z9SumMatrixPdS_iii --------------------------
	.section	.nv.constant0._Z9SumMatrixPdS_iii,"a",@progbits
	.sectionflags	@""
	.align	4
.nv.constant0._Z9SumMatrixPdS_iii:
	.zero		924


//--------------------- .nv.constant0._Z6VecAddPKdS0_Pdi --------------------------
	.section	.nv.constant0._Z6VecAddPKdS0_Pdi,"a",@progbits
	.sectionflags	@""
	.align	4
.nv.constant0._Z6VecAddPKdS0_Pdi:
	.zero		924


//--------------------- .nv.constant0._Z6kerneliiPi --------------------------
	.section	.nv.constant0._Z6kerneliiPi,"a",@progbits
	.sectionflags	@""
	.align	4
.nv.constant0._Z6kerneliiPi:
	.zero		912


//--------------------- SYMBOLS --------------------------

	.type		.nv.reservedSmem.offset0,@object
	.size		.nv.reservedSmem.offset0,0x4
